def attn_fwd(
    Q,
    K,
    V,
    Out,
    Lse,
    sm_scale,
    stride_qz,
    stride_qh,
    stride_qm,
    stride_qk,
    stride_kz,
    stride_kh,
    stride_kn,
    stride_kk,
    stride_vz,
    stride_vh,
    stride_vn,
    stride_vk,
    stride_oz,
    stride_oh,
    stride_om,
    stride_ok,
    seqlen_q,
    seqlen_k,
    BLOCK_M: tl.constexpr,
    BLOCK_N: tl.constexpr,
    HEAD_DIM: tl.constexpr,
    CAUSAL: tl.constexpr,
):
    start_m = tl.program_id(0)
    off_hz = tl.program_id(1)
    q_off = off_hz * stride_qh
    k_off = off_hz * stride_kh
    v_off = off_hz * stride_vh
    offs_m = start_m * BLOCK_M + tl.arange(0, BLOCK_M)
    offs_d = tl.arange(0, HEAD_DIM)
    offs_n = tl.arange(0, BLOCK_N)
    q_ptrs = Q + q_off + offs_m[:, None] * stride_qm + offs_d[None, :] * stride_qk
    k_ptrs = K + k_off + offs_d[:, None] * stride_kk + offs_n[None, :] * stride_kn
    v_ptrs = V + v_off + offs_n[:, None] * stride_vn + offs_d[None, :] * stride_vk
    m_i = tl.full([BLOCK_M], float("-inf"), dtype=tl.float32)
    l_i = tl.zeros([BLOCK_M], dtype=tl.float32) + 1.0
    acc = tl.zeros([BLOCK_M, HEAD_DIM], dtype=tl.float32)
    q = tl.load(q_ptrs)
    acc, l_i, m_i = _attn_fwd_inner(
        acc,
        l_i,
        m_i,
        q,
        k_ptrs,
        v_ptrs,
        sm_scale,
        stride_kn,
        stride_vn,
        start_m,
        seqlen_k,
        BLOCK_M,
        BLOCK_N,
        HEAD_DIM,
        CAUSAL,
    )
    acc = acc / l_i[:, None]
    lse = m_i + tl.math.log2(l_i) / 1.4426950408889634
    o_ptrs = (
        Out
        + off_hz * stride_oh
        + offs_m[:, None] * stride_om
        + offs_d[None, :] * stride_ok
    )
    tl.store(o_ptrs, acc.to(Out.dtype.element_ty))
    tl.store(Lse + off_hz * seqlen_q + offs_m, lse)

# config = {"BLOCK_M": 128, "BLOCK_N": 64, "HEAD_DIM": 128, "arch": "sm_90", "causal": true, "dtype": "fp8e4m3", "num_stages": 2, "num_warps": 8}
# arch = sm_90


// ===== COMPILED SASS (sm_90a) =====

	.target	sm_90a

	.elftype	@"ET_EXEC"


//--------------------- .note.nv.tkinfo           --------------------------
	.section	.note.nv.tkinfo,"",@"SHT_NOTE"
	.sectionflags	@"SHF_NOTE_NV_TKINFO"
	.tkinfo
        /*0018*/ 	.word	0x00000002
        /*0030*/ 	.string	""
        /*0030*/ 	.string	"ptxas"
        /*0030*/ 	.string	"Cuda compilation tools, release 13.0, V13.0.88"
        /*0030*/ 	.string	"Build cuda_13.0.r13.0/compiler.36424714_0"
        /*0030*/ 	.string	"-v  -suppress-debug-info  -lineinfo  -arch sm_90a "



//--------------------- .note.nv.cuinfo           --------------------------
	.section	.note.nv.cuinfo,"",@"SHT_NOTE"
	.sectionflags	@"SHF_NOTE_NV_CUINFO"
        /*0018*/ 	.short	0x0002
        /*001a*/ 	.short	0x005a
        /*001c*/ 	.short	0x0082
	.zero		2


//--------------------- .nv.info                  --------------------------
	.section	.nv.info,"",@"SHT_CUDA_INFO"
	.align	4


	//----- nvinfo : EIATTR_REGCOUNT
	.align		4
        /*0000*/ 	.byte	0x04, 0x2f
        /*0002*/ 	.short	(.L_2 - .L_1)
	.align		4
.L_1:
        /*0004*/ 	.word	index@(attn_fwd)
        /*0008*/ 	.word	0x000000ff


	//----- nvinfo : EIATTR_FRAME_SIZE
	.align		4
.L_2:
        /*000c*/ 	.byte	0x04, 0x11
        /*000e*/ 	.short	(.L_4 - .L_3)
	.align		4
.L_3:
        /*0010*/ 	.word	index@(attn_fwd)
        /*0014*/ 	.word	0x00000098


	//----- nvinfo : EIATTR_MIN_STACK_SIZE
	.align		4
.L_4:
        /*0018*/ 	.byte	0x04, 0x12
        /*001a*/ 	.short	(.L_6 - .L_5)
	.align		4
.L_5:
        /*001c*/ 	.word	index@(attn_fwd)
        /*0020*/ 	.word	0x00000098
.L_6:


//--------------------- .nv.compat                --------------------------
	.section	.nv.compat,"",@"SHT_CUDA_COMPAT_INFO"
	.align	4
        /*0000*/ 	.byte	0x02, 0x09, 0x01, 0x00, 0x02, 0x02, 0x04, 0x00, 0x02, 0x05, 0x05, 0x00, 0x03, 0x07, 0x01, 0x01
        /*0010*/ 	.byte	0x02, 0x03, 0x00, 0x00, 0x02, 0x06, 0x01, 0x00, 0x04, 0x0b, 0x08, 0x00, 0x00, 0x00, 0x00, 0x00
        /*0020*/ 	.byte	0x00, 0x00, 0x00, 0x00


//--------------------- .nv.info.attn_fwd         --------------------------
	.section	.nv.info.attn_fwd,"",@"SHT_CUDA_INFO"
	.sectionflags	@""
	.align	4


	//----- nvinfo : EIATTR_CUDA_API_VERSION
	.align		4
        /*0000*/ 	.byte	0x04, 0x37
        /*0002*/ 	.short	(.L_8 - .L_7)
.L_7:
        /*0004*/ 	.word	0x00000082


	//----- nvinfo : EIATTR_KPARAM_INFO
	.align		4
.L_8:
        /*0008*/ 	.byte	0x04, 0x17
        /*000a*/ 	.short	(.L_10 - .L_9)
.L_9:
        /*000c*/ 	.word	0x00000000
        /*0010*/ 	.short	0x0019
        /*0012*/ 	.short	0x0080
        /*0014*/ 	.byte	0x00, 0xf4, 0x21, 0x00


	//----- nvinfo : EIATTR_KPARAM_INFO
	.align		4
.L_10:
        /*0018*/ 	.byte	0x04, 0x17
        /*001a*/ 	.short	(.L_12 - .L_11)
.L_11:
        /*001c*/ 	.word	0x00000000
        /*0020*/ 	.short	0x0018
        /*0022*/ 	.short	0x0078
        /*0024*/ 	.byte	0x00, 0xf4, 0x21, 0x00


	//----- nvinfo : EIATTR_KPARAM_INFO
	.align		4
.L_12:
        /*0028*/ 	.byte	0x04, 0x17
        /*002a*/ 	.short	(.L_14 - .L_13)
.L_13:
        /*002c*/ 	.word	0x00000000
        /*0030*/ 	.short	0x0017
        /*0032*/ 	.short	0x0070
        /*0034*/ 	.byte	0x00, 0xf0, 0x11, 0x00


	//----- nvinfo : EIATTR_KPARAM_INFO
	.align		4
.L_14:
        /*0038*/ 	.byte	0x04, 0x17
        /*003a*/ 	.short	(.L_16 - .L_15)
.L_15:
        /*003c*/ 	.word	0x00000000
        /*0040*/ 	.short	0x0016
        /*0042*/ 	.short	0x006c
        /*0044*/ 	.byte	0x00, 0xf0, 0x11, 0x00


	//----- nvinfo : EIATTR_KPARAM_INFO
	.align		4
.L_16:
        /*0048*/ 	.byte	0x04, 0x17
        /*004a*/ 	.short	(.L_18 - .L_17)
.L_17:
        /*004c*/ 	.word	0x00000000
        /*0050*/ 	.short	0x0015
        /*0052*/ 	.short	0x0068
        /*0054*/ 	.byte	0x00, 0xf0, 0x11, 0x00


	//----- nvinfo : EIATTR_KPARAM_INFO
	.align		4
.L_18:
        /*0058*/ 	.byte	0x04, 0x17
        /*005a*/ 	.short	(.L_20 - .L_19)
.L_19:
        /*005c*/ 	.word	0x00000000
        /*0060*/ 	.short	0x0014
        /*0062*/ 	.short	0x0064
        /*0064*/ 	.byte	0x00, 0xf0, 0x11, 0x00


	//----- nvinfo : EIATTR_KPARAM_INFO
	.align		4
.L_20:
        /*0068*/ 	.byte	0x04, 0x17
        /*006a*/ 	.short	(.L_22 - .L_21)
.L_21:
        /*006c*/ 	.word	0x00000000
        /*0070*/ 	.short	0x0013
        /*0072*/ 	.short	0x0060
        /*0074*/ 	.byte	0x00, 0xf0, 0x11, 0x00


	//----- nvinfo : EIATTR_KPARAM_INFO
	.align		4
.L_22:
        /*0078*/ 	.byte	0x04, 0x17
        /*007a*/ 	.short	(.L_24 - .L_23)
.L_23:
        /*007c*/ 	.word	0x00000000
        /*0080*/ 	.short	0x0012
        /*0082*/ 	.short	0x005c
        /*0084*/ 	.byte	0x00, 0xf0, 0x11, 0x00


	//----- nvinfo : EIATTR_KPARAM_INFO
	.align		4
.L_24:
        /*0088*/ 	.byte	0x04, 0x17
        /*008a*/ 	.short	(.L_26 - .L_25)
.L_25:
        /*008c*/ 	.word	0x00000000
        /*0090*/ 	.short	0x0011
        /*0092*/ 	.short	0x0058
        /*0094*/ 	.byte	0x00, 0xf0, 0x11, 0x00


	//----- nvinfo : EIATTR_KPARAM_INFO
	.align		4
.L_26:
        /*0098*/ 	.byte	0x04, 0x17
        /*009a*/ 	.short	(.L_28 - .L_27)
.L_27:
        /*009c*/ 	.word	0x00000000
        /*00a0*/ 	.short	0x0010
        /*00a2*/ 	.short	0x0054
        /*00a4*/ 	.byte	0x00, 0xf0, 0x11, 0x00


	//----- nvinfo : EIATTR_KPARAM_INFO
	.align		4
.L_28:
        /*00a8*/ 	.byte	0x04, 0x17
        /*00aa*/ 	.short	(.L_30 - .L_29)
.L_29:
        /*00ac*/ 	.word	0x00000000
        /*00b0*/ 	.short	0x000f
        /*00b2*/ 	.short	0x0050
        /*00b4*/ 	.byte	0x00, 0xf0, 0x11, 0x00


	//----- nvinfo : EIATTR_KPARAM_INFO
	.align		4
.L_30:
        /*00b8*/ 	.byte	0x04, 0x17
        /*00ba*/ 	.short	(.L_32 - .L_31)
.L_31:
        /*00bc*/ 	.word	0x00000000
        /*00c0*/ 	.short	0x000e
        /*00c2*/ 	.short	0x004c
        /*00c4*/ 	.byte	0x00, 0xf0, 0x11, 0x00


	//----- nvinfo : EIATTR_KPARAM_INFO
	.align		4
.L_32:
        /*00c8*/ 	.byte	0x04, 0x17
        /*00ca*/ 	.short	(.L_34 - .L_33)
.L_33:
        /*00cc*/ 	.word	0x00000000
        /*00d0*/ 	.short	0x000d
        /*00d2*/ 	.short	0x0048
        /*00d4*/ 	.byte	0x00, 0xf0, 0x11, 0x00


	//----- nvinfo : EIATTR_KPARAM_INFO
	.align		4
.L_34:
        /*00d8*/ 	.byte	0x04, 0x17
        /*00da*/ 	.short	(.L_36 - .L_35)
.L_35:
        /*00dc*/ 	.word	0x00000000
        /*00e0*/ 	.short	0x000c
        /*00e2*/ 	.short	0x0044
        /*00e4*/ 	.byte	0x00, 0xf0, 0x11, 0x00


	//----- nvinfo : EIATTR_KPARAM_INFO
	.align		4
.L_36:
        /*00e8*/ 	.byte	0x04, 0x17
        /*00ea*/ 	.short	(.L_38 - .L_37)
.L_37:
        /*00ec*/ 	.word	0x00000000
        /*00f0*/ 	.short	0x000b
        /*00f2*/ 	.short	0x0040
        /*00f4*/ 	.byte	0x00, 0xf0, 0x11, 0x00


	//----- nvinfo : EIATTR_KPARAM_INFO
	.align		4
.L_38:
        /*00f8*/ 	.byte	0x04, 0x17
        /*00fa*/ 	.short	(.L_40 - .L_39)
.L_39:
        /*00fc*/ 	.word	0x00000000
        /*0100*/ 	.short	0x000a
        /*0102*/ 	.short	0x003c
        /*0104*/ 	.byte	0x00, 0xf0, 0x11, 0x00


	//----- nvinfo : EIATTR_KPARAM_INFO
	.align		4
.L_40:
        /*0108*/ 	.byte	0x04, 0x17
        /*010a*/ 	.short	(.L_42 - .L_41)
.L_41:
        /*010c*/ 	.word	0x00000000
        /*0110*/ 	.short	0x0009
        /*0112*/ 	.short	0x0038
        /*0114*/ 	.byte	0x00, 0xf0, 0x11, 0x00


	//----- nvinfo : EIATTR_KPARAM_INFO
	.align		4
.L_42:
        /*0118*/ 	.byte	0x04, 0x17
        /*011a*/ 	.short	(.L_44 - .L_43)
.L_43:
        /*011c*/ 	.word	0x00000000
        /*0120*/ 	.short	0x0008
        /*0122*/ 	.short	0x0034
        /*0124*/ 	.byte	0x00, 0xf0, 0x11, 0x00


	//----- nvinfo : EIATTR_KPARAM_INFO
	.align		4
.L_44:
        /*0128*/ 	.byte	0x04, 0x17
        /*012a*/ 	.short	(.L_46 - .L_45)
.L_45:
        /*012c*/ 	.word	0x00000000
        /*0130*/ 	.short	0x0007
        /*0132*/ 	.short	0x0030
        /*0134*/ 	.byte	0x00, 0xf0, 0x11, 0x00


	//----- nvinfo : EIATTR_KPARAM_INFO
	.align		4
.L_46:
        /*0138*/ 	.byte	0x04, 0x17
        /*013a*/ 	.short	(.L_48 - .L_47)
.L_47:
        /*013c*/ 	.word	0x00000000
        /*0140*/ 	.short	0x0006
        /*0142*/ 	.short	0x002c
        /*0144*/ 	.byte	0x00, 0xf0, 0x11, 0x00


	//----- nvinfo : EIATTR_KPARAM_INFO
	.align		4
.L_48:
        /*0148*/ 	.byte	0x04, 0x17
        /*014a*/ 	.short	(.L_50 - .L_49)
.L_49:
        /*014c*/ 	.word	0x00000000
        /*0150*/ 	.short	0x0005
        /*0152*/ 	.short	0x0028
        /*0154*/ 	.byte	0x00, 0xf0, 0x11, 0x00


	//----- nvinfo : EIATTR_KPARAM_INFO
	.align		4
.L_50:
        /*0158*/ 	.byte	0x04, 0x17
        /*015a*/ 	.short	(.L_52 - .L_51)
.L_51:
        /*015c*/ 	.word	0x00000000
        /*0160*/ 	.short	0x0004
        /*0162*/ 	.short	0x0020
        /*0164*/ 	.byte	0x00, 0xf4, 0x21, 0x00


	//----- nvinfo : EIATTR_KPARAM_INFO
	.align		4
.L_52:
        /*0168*/ 	.byte	0x04, 0x17
        /*016a*/ 	.short	(.L_54 - .L_53)
.L_53:
        /*016c*/ 	.word	0x00000000
        /*0170*/ 	.short	0x0003
        /*0172*/ 	.short	0x0018
        /*0174*/ 	.byte	0x00, 0xf4, 0x21, 0x00


	//----- nvinfo : EIATTR_KPARAM_INFO
	.align		4
.L_54:
        /*0178*/ 	.byte	0x04, 0x17
        /*017a*/ 	.short	(.L_56 - .L_55)
.L_55:
        /*017c*/ 	.word	0x00000000
        /*0180*/ 	.short	0x0002
        /*0182*/ 	.short	0x0010
        /*0184*/ 	.byte	0x00, 0xf4, 0x21, 0x00


	//----- nvinfo : EIATTR_KPARAM_INFO
	.align		4
.L_56:
        /*0188*/ 	.byte	0x04, 0x17
        /*018a*/ 	.short	(.L_58 - .L_57)
.L_57:
        /*018c*/ 	.word	0x00000000
        /*0190*/ 	.short	0x0001
        /*0192*/ 	.short	0x0008
        /*0194*/ 	.byte	0x00, 0xf4, 0x21, 0x00


	//----- nvinfo : EIATTR_KPARAM_INFO
	.align		4
.L_58:
        /*0198*/ 	.byte	0x04, 0x17
        /*019a*/ 	.short	(.L_60 - .L_59)
.L_59:
        /*019c*/ 	.word	0x00000000
        /*01a0*/ 	.short	0x0000
        /*01a2*/ 	.short	0x0000
        /*01a4*/ 	.byte	0x00, 0xf4, 0x21, 0x00


	//----- nvinfo : EIATTR_SPARSE_MMA_MASK
	.align		4
.L_60:
        /*01a8*/ 	.byte	0x03, 0x50
        /*01aa*/ 	.short	0x0000


	//----- nvinfo : EIATTR_MAXREG_COUNT
	.align		4
        /*01ac*/ 	.byte	0x03, 0x1b
        /*01ae*/ 	.short	0x00ff


	//----- nvinfo : EIATTR_NUM_BARRIERS
	.align		4
        /*01b0*/ 	.byte	0x02, 0x4c
        /*01b2*/ 	.byte	0x01
	.zero		1


	//----- nvinfo : EIATTR_ANNOTATIONS
	.align		4
        /*01b4*/ 	.byte	0x04, 0x55
        /*01b6*/ 	.short	(.L_62 - .L_61)


	//   ....[0]....
.L_61:
        /*01b8*/ 	.word	0x00000001
        /*01bc*/ 	.byte	0xf0, 0x24, 0x00, 0x00, 0x01, 0x00, 0x00, 0x00, 0x30, 0x25, 0x00, 0x00, 0x01, 0x00, 0x00, 0x00
        /* <DEDUP_REMOVED lines=36> */
        /*040c*/ 	.byte	0xf0, 0x45, 0x00, 0x00, 0x01, 0x00, 0x00, 0x00, 0x00, 0x46, 0x00, 0x00


	//----- nvinfo : EIATTR_MERCURY_ISA_VERSION
	.align		4
.L_62:
        /*0418*/ 	.byte	0x03, 0x5f
        /*041a*/ 	.short	0x0101


	//----- nvinfo : EIATTR_COOP_GROUP_MASK_REGIDS
	.align		4
        /*041c*/ 	.byte	0x04, 0x29
        /*041e*/ 	.short	(.L_64 - .L_63)


	//   ....[0]....
.L_63:
        /*0420*/ 	.word	0xffffffff


	//   ....[1]....
        /*0424*/ 	.word	0xffffffff


	//   ....[2]....
        /*0428*/ 	.word	0xffffffff


	//   ....[3]....
        /*042c*/ 	.word	0xffffffff


	//   ....[4]....
        /*0430*/ 	.word	0xffffffff


	//   ....[5]....
        /*0434*/ 	.word	0xffffffff


	//   ....[6]....
        /*0438*/ 	.word	0xffffffff


	//   ....[7]....
        /*043c*/ 	.word	0xffffffff


	//   ....[8]....
        /*0440*/ 	.word	0xffffffff


	//   ....[9]....
        /*0444*/ 	.word	0xffffffff


	//   ....[10]....
        /*0448*/ 	.word	0xffffffff


	//   ....[11]....
        /*044c*/ 	.word	0xffffffff


	//   ....[12]....
        /*0450*/ 	.word	0xffffffff


	//   ....[13]....
        /*0454*/ 	.word	0xffffffff


	//   ....[14]....
        /*0458*/ 	.word	0xffffffff


	//   ....[15]....
        /*045c*/ 	.word	0xffffffff


	//----- nvinfo : EIATTR_COOP_GROUP_INSTR_OFFSETS
	.align		4
.L_64:
        /*0460*/ 	.byte	0x04, 0x28
        /*0462*/ 	.short	(.L_66 - .L_65)


	//   ....[0]....
.L_65:
        /*0464*/ 	.word	0x00004910


	//   ....[1]....
        /*0468*/ 	.word	0x00004950


	//   ....[2]....
        /*046c*/ 	.word	0x00004a80


	//   ....[3]....
        /*0470*/ 	.word	0x00004ab0


	//   ....[4]....
        /*0474*/ 	.word	0x00005520


	//   ....[5]....
        /*0478*/ 	.word	0x00005540


	//   ....[6]....
        /*047c*/ 	.word	0x00005560


	//   ....[7]....
        /*0480*/ 	.word	0x00005570


	//   ....[8]....
        /*0484*/ 	.word	0x00005580


	//   ....[9]....
        /*0488*/ 	.word	0x000055a0


	//   ....[10]....
        /*048c*/ 	.word	0x000055b0


	//   ....[11]....
        /*0490*/ 	.word	0x000055d0


	//   ....[12]....
        /*0494*/ 	.word	0x00005d00


	//   ....[13]....
        /*0498*/ 	.word	0x00005d10


	//   ....[14]....
        /*049c*/ 	.word	0x00005d60


	//   ....[15]....
        /*04a0*/ 	.word	0x00005d80


	//----- nvinfo : EIATTR_EXIT_INSTR_OFFSETS
	.align		4
.L_66:
        /*04a4*/ 	.byte	0x04, 0x1c
        /*04a6*/ 	.short	(.L_68 - .L_67)


	//   ....[0]....
.L_67:
        /*04a8*/ 	.word	0x00009590


	//   ....[1]....
        /*04ac*/ 	.word	0x000095c0


	//----- nvinfo : EIATTR_REQNTID
	.align		4
.L_68:
        /*04b0*/ 	.byte	0x04, 0x10
        /*04b2*/ 	.short	(.L_70 - .L_69)
.L_69:
        /*04b4*/ 	.word	0x00000100
        /*04b8*/ 	.word	0x00000001
        /*04bc*/ 	.word	0x00000001


	//----- nvinfo : EIATTR_CBANK_PARAM_SIZE
	.align		4
.L_70:
        /*04c0*/ 	.byte	0x03, 0x19
        /*04c2*/ 	.short	0x0088


	//----- nvinfo : EIATTR_PARAM_CBANK
	.align		4
        /*04c4*/ 	.byte	0x04, 0x0a
        /*04c6*/ 	.short	(.L_72 - .L_71)
	.align		4
.L_71:
        /*04c8*/ 	.word	index@(.nv.constant0.attn_fwd)
        /*04cc*/ 	.short	0x0210
        /*04ce*/ 	.short	0x0088


	//----- nvinfo : EIATTR_SW_WAR
	.align		4
.L_72:
        /*04d0*/ 	.byte	0x04, 0x36
        /*04d2*/ 	.short	(.L_74 - .L_73)
.L_73:
        /*04d4*/ 	.word	0x00000008
.L_74:


//--------------------- .nv.callgraph             --------------------------
	.section	.nv.callgraph,"",@"SHT_CUDA_CALLGRAPH"
	.align	4
	.sectionentsize	8
	.align		4
        /*0000*/ 	.word	0x00000000
	.align		4
        /*0004*/ 	.word	0xffffffff
	.align		4
        /*0008*/ 	.word	0x00000000
	.align		4
        /*000c*/ 	.word	0xfffffffe
	.align		4
        /*0010*/ 	.word	0x00000000
	.align		4
        /*0014*/ 	.word	0xfffffffd
	.align		4
        /*0018*/ 	.word	0x00000000
	.align		4
        /*001c*/ 	.word	0xfffffffc


//--------------------- .nv.constant4             --------------------------
	.section	.nv.constant4,"a",@progbits
	.align	8
	.align		8
.nv.constant4:
        /*0000*/ 	.dword	_$_str


//--------------------- .text.attn_fwd            --------------------------
	.section	.text.attn_fwd,"ax",@progbits
	.align	128
        .global         attn_fwd
        .type           attn_fwd,@function
        .size           attn_fwd,(.L_x_3 - attn_fwd)
        .other          attn_fwd,@"STO_CUDA_ENTRY STV_DEFAULT"
attn_fwd:
.text.attn_fwd:
[----:B------:R-:W0:Y:S01]  /*0000*/  LDC R1, c[0x0][0x28] ;  /* 0x00000a00ff017b82 */ /* 0x000e220000000800 */
[----:B------:R-:W1:Y:S07]  /*0010*/  S2R R190, SR_CTAID.X ;  /* 0x0000000000be7919 */ /* 0x000e6e0000002500 */
[----:B------:R-:W2:Y:S01]  /*0020*/  S2UR UR24, SR_CTAID.Y ;  /* 0x00000000001879c3 */ /* 0x000ea20000002600 */
[----:B------:R-:W-:Y:S01]  /*0030*/  ULDC.64 UR4, c[0x0][0x240] ;  /* 0x0000900000047ab9 */ /* 0x000fe20000000a00 */
[----:B------:R-:W-:Y:S01]  /*0040*/  ULDC.64 UR32, c[0x0][0x208] ;  /* 0x0000820000207ab9 */ /* 0x000fe20000000a00 */
[----:B------:R-:W3:Y:S01]  /*0050*/  S2R R166, SR_TID.X ;  /* 0x0000000000a67919 */ /* 0x000ee20000002100 */
[----:B0-----:R-:W-:-:S04]  /*0060*/  VIADD R1, R1, 0xffffff68 ;  /* 0xffffff6801017836 */ /* 0x001fc80000000000 */
[----:B------:R-:W0:Y:S08]  /*0070*/  LDC R5, c[0x0][0x248] ;  /* 0x00009200ff057b82 */ /* 0x000e300000000800 */
[----:B------:R-:W4:Y:S01]  /*0080*/  LDC.64 R8, c[0x0][0x210] ;  /* 0x00008400ff087b82 */ /* 0x000f220000000a00 */
[----:B--2---:R-:W-:Y:S01]  /*0090*/  UIMAD UR4, UR24, UR4, URZ ;  /* 0x00000004180472a4 */ /* 0x004fe2000f8e023f */
[----:B-1----:R-:W-:Y:S01]  /*00a0*/  IMAD.SHL.U32 R190, R190, 0x80, RZ ;  /* 0x00000080bebe7824 */ /* 0x002fe200078e00ff */
[----:B---3--:R-:W-:-:S04]  /*00b0*/  SHF.R.U32.HI R0, RZ, 0x7, R166 ;  /* 0x00000007ff007819 */ /* 0x008fc800000116a6 */
[----:B------:R-:W-:Y:S02]  /*00c0*/  LOP3.LUT R2, R190, 0x7f, R166, 0xf8, !PT ;  /* 0x0000007fbe027812 */ /* 0x000fe400078ef8a6 */
[----:B------:R-:W-:-:S03]  /*00d0*/  SGXT.U32 R0, R0, 0x1 ;  /* 0x000000010000781a */ /* 0x000fc60000000000 */
[----:B------:R-:W-:Y:S01]  /*00e0*/  IMAD R7, R2, UR5, RZ ;  /* 0x0000000502077c24 */ /* 0x000fe2000f8e02ff */
[----:B------:R-:W-:Y:S01]  /*00f0*/  USHF.R.S32.HI UR5, URZ, 0x1f, UR4 ;  /* 0x0000001f3f057899 */ /* 0x000fe20008011404 */
[----:B0-----:R-:W-:-:S03]  /*0100*/  IMAD R4, R0, R5, RZ ;  /* 0x0000000500047224 */ /* 0x001fc600078e02ff */
[----:B----4-:R-:W-:Y:S01]  /*0110*/  IADD3 R3, P0, P1, R7, UR4, R8 ;  /* 0x0000000407037c10 */ /* 0x010fe2000f91e008 */
[----:B------:R-:W-:Y:S01]  /*0120*/  IMAD R6, R5, 0x2, R4 ;  /* 0x0000000205067824 */ /* 0x000fe200078e0204 */
[----:B------:R-:W-:-:S03]  /*0130*/  SHF.R.S32.HI R2, RZ, 0x1f, R7 ;  /* 0x0000001fff027819 */ /* 0x000fc60000011407 */
[C---:B------:R-:W-:Y:S01]  /*0140*/  IMAD R14, R5.reuse, 0x2, R6 ;  /* 0x00000002050e7824 */ /* 0x040fe200078e0206 */
[----:B------:R-:W-:Y:S02]  /*0150*/  IADD3.X R2, R2, UR5, R9, P0, P1 ;  /* 0x0000000502027c10 */ /* 0x000fe400087e2409 */
[-C--:B------:R-:W-:Y:S01]  /*0160*/  IADD3 R8, P0, R4, R3.reuse, RZ ;  /* 0x0000000304087210 */ /* 0x080fe20007f1e0ff */
[C---:B------:R-:W-:Y:S01]  /*0170*/  IMAD R16, R5.reuse, 0x2, R14 ;  /* 0x0000000205107824 */ /* 0x040fe200078e020e */
[-C--:B------:R-:W-:Y:S02]  /*0180*/  IADD3 R10, P1, R6, R3.reuse, RZ ;  /* 0x00000003060a7210 */ /* 0x080fe40007f3e0ff */
[-C--:B------:R-:W-:Y:S02]  /*0190*/  LEA.HI.X.SX32 R9, R4, R2.reuse, 0x1, P0 ;  /* 0x0000000204097211 */ /* 0x080fe400000f0eff */
[----:B------:R-:W-:Y:S01]  /*01a0*/  IADD3 R12, P0, R14, R3, RZ ;  /* 0x000000030e0c7210 */ /* 0x000fe20007f1e0ff */
[----:B------:R-:W-:Y:S01]  /*01b0*/  IMAD R18, R5, 0x2, R16 ;  /* 0x0000000205127824 */ /* 0x000fe200078e0210 */
[-C--:B------:R-:W-:Y:S01]  /*01c0*/  LEA.HI.X.SX32 R11, R6, R2.reuse, 0x1, P1 ;  /* 0x00000002060b7211 */ /* 0x080fe200008f0eff */
[----:B------:R-:W2:Y:S01]  /*01d0*/  LDG.E.U8 R4, desc[UR32][R8.64] ;  /* 0x0000002008047981 */ /* 0x000ea2000c1e1100 */
[----:B------:R-:W-:-:S02]  /*01e0*/  LEA.HI.X.SX32 R13, R14, R2, 0x1, P0 ;  /* 0x000000020e0d7211 */ /* 0x000fc400000f0eff */
[CC--:B------:R-:W-:Y:S01]  /*01f0*/  IADD3 R14, P0, R16.reuse, R3.reuse, RZ ;  /* 0x00000003100e7210 */ /* 0x0c0fe20007f1e0ff */
[C---:B------:R-:W-:Y:S01]  /*0200*/  IMAD R22, R5.reuse, 0x2, R18 ;  /* 0x0000000205167824 */ /* 0x040fe200078e0212 */
[----:B------:R0:W3:Y:S02]  /*0210*/  LDG.E.U8 R6, desc[UR32][R10.64] ;  /* 0x000000200a067981 */ /* 0x0000e4000c1e1100 */
[-C--:B------:R-:W-:Y:S01]  /*0220*/  LEA.HI.X.SX32 R15, R16, R2.reuse, 0x1, P0 ;  /* 0x00000002100f7211 */ /* 0x080fe200000f0eff */
[C---:B------:R-:W-:Y:S01]  /*0230*/  IMAD R24, R5.reuse, 0x2, R22 ;  /* 0x0000000205187824 */ /* 0x040fe200078e0216 */
[CC--:B------:R-:W-:Y:S01]  /*0240*/  IADD3 R16, P0, R18.reuse, R3.reuse, RZ ;  /* 0x0000000312107210 */ /* 0x0c0fe20007f1e0ff */
[----:B------:R1:W4:Y:S02]  /*0250*/  LDG.E.U8 R7, desc[UR32][R12.64] ;  /* 0x000000200c077981 */ /* 0x000324000c1e1100 */
[----:B------:R-:W-:Y:S01]  /*0260*/  IMAD R26, R5, 0x2, R24 ;  /* 0x00000002051a7824 */ /* 0x000fe200078e0218 */
[----:B------:R-:W-:Y:S01]  /*0270*/  LEA.HI.X.SX32 R17, R18, R2, 0x1, P0 ;  /* 0x0000000212117211 */ /* 0x000fe200000f0eff */
[----:B------:R5:W4:Y:S01]  /*0280*/  LDG.E.U8 R8, desc[UR32][R14.64] ;  /* 0x000000200e087981 */ /* 0x000b22000c1e1100 */
[----:B------:R-:W-:-:S02]  /*0290*/  IADD3 R18, P0, R22, R3, RZ ;  /* 0x0000000316127210 */ /* 0x000fc40007f1e0ff */
[-C--:B------:R-:W-:Y:S01]  /*02a0*/  IADD3 R20, P1, R24, R3.reuse, RZ ;  /* 0x0000000318147210 */ /* 0x080fe20007f3e0ff */
[----:B------:R5:W4:Y:S01]  /*02b0*/  LDG.E.U8 R9, desc[UR32][R16.64] ;  /* 0x0000002010097981 */ /* 0x000b22000c1e1100 */
[-C--:B------:R-:W-:Y:S01]  /*02c0*/  LEA.HI.X.SX32 R19, R22, R2.reuse, 0x1, P0 ;  /* 0x0000000216137211 */ /* 0x080fe200000f0eff */
[C---:B------:R-:W-:Y:S01]  /*02d0*/  IMAD R22, R5.reuse, 0x2, R26 ;  /* 0x0000000205167824 */ /* 0x040fe200078e021a */
[-C--:B0-----:R-:W-:Y:S02]  /*02e0*/  IADD3 R10, P0, R26, R3.reuse, RZ ;  /* 0x000000031a0a7210 */ /* 0x081fe40007f1e0ff */
[-C--:B------:R-:W-:Y:S01]  /*02f0*/  LEA.HI.X.SX32 R21, R24, R2.reuse, 0x1, P1 ;  /* 0x0000000218157211 */ /* 0x080fe200008f0eff */
[----:B------:R-:W4:Y:S01]  /*0300*/  LDG.E.U8 R23, desc[UR32][R18.64] ;  /* 0x0000002012177981 */ /* 0x000f22000c1e1100 */
[-C--:B------:R-:W-:Y:S01]  /*0310*/  LEA.HI.X.SX32 R11, R26, R2.reuse, 0x1, P0 ;  /* 0x000000021a0b7211 */ /* 0x080fe200000f0eff */
[C---:B------:R-:W-:Y:S01]  /*0320*/  IMAD R24, R5.reuse, 0x2, R22 ;  /* 0x0000000205187824 */ /* 0x040fe200078e0216 */
[CC--:B-1----:R-:W-:Y:S01]  /*0330*/  IADD3 R12, P0, R22.reuse, R3.reuse, RZ ;  /* 0x00000003160c7210 */ /* 0x0c2fe20007f1e0ff */
[----:B------:R0:W4:Y:S03]  /*0340*/  LDG.E.U8 R25, desc[UR32][R20.64] ;  /* 0x0000002014197981 */ /* 0x000126000c1e1100 */
[-C--:B------:R-:W-:Y:S01]  /*0350*/  LEA.HI.X.SX32 R13, R22, R2.reuse, 0x1, P0 ;  /* 0x00000002160d7211 */ /* 0x080fe200000f0eff */
[C---:B------:R-:W-:Y:S01]  /*0360*/  IMAD R22, R5.reuse, 0x2, R24 ;  /* 0x0000000205167824 */ /* 0x040fe200078e0218 */
[-C--:B-----5:R-:W-:Y:S01]  /*0370*/  IADD3 R14, P0, R24, R3.reuse, RZ ;  /* 0x00000003180e7210 */ /* 0x0a0fe20007f1e0ff */
[----:B------:R1:W5:Y:S02]  /*0380*/  LDG.E.U8 R27, desc[UR32][R10.64] ;  /* 0x000000200a1b7981 */ /* 0x000364000c1e1100 */
[C---:B------:R-:W-:Y:S01]  /*0390*/  IMAD R26, R5.reuse, 0x2, R22 ;  /* 0x00000002051a7824 */ /* 0x040fe200078e0216 */
[-C--:B------:R-:W-:Y:S01]  /*03a0*/  IADD3 R16, P1, R22, R3.reuse, RZ ;  /* 0x0000000316107210 */ /* 0x080fe20007f3e0ff */
[----:B------:R1:W5:Y:S01]  /*03b0*/  LDG.E.U8 R28, desc[UR32][R12.64] ;  /* 0x000000200c1c7981 */ /* 0x000362000c1e1100 */
[----:B------:R-:W-:Y:S01]  /*03c0*/  LEA.HI.X.SX32 R15, R24, R2, 0x1, P0 ;  /* 0x00000002180f7211 */ /* 0x000fe200000f0eff */
[----:B0-----:R-:W-:Y:S01]  /*03d0*/  IMAD R20, R5, 0x2, R26 ;  /* 0x0000000205147824 */ /* 0x001fe200078e021a */
[----:B------:R-:W-:-:S02]  /*03e0*/  IADD3 R18, P0, R26, R3, RZ ;  /* 0x000000031a127210 */ /* 0x000fc40007f1e0ff */
[-C--:B------:R-:W-:Y:S01]  /*03f0*/  LEA.HI.X.SX32 R17, R22, R2.reuse, 0x1, P1 ;  /* 0x0000000216117211 */ /* 0x080fe200008f0eff */
[C---:B------:R-:W-:Y:S01]  /*0400*/  IMAD R22, R5.reuse, 0x2, R20 ;  /* 0x0000000205167824 */ /* 0x040fe200078e0214 */
[-C--:B------:R-:W-:Y:S01]  /*0410*/  LEA.HI.X.SX32 R19, R26, R2.reuse, 0x1, P0 ;  /* 0x000000021a137211 */ /* 0x080fe200000f0eff */
[----:B------:R0:W5:Y:S01]  /*0420*/  LDG.E.U8 R29, desc[UR32][R14.64] ;  /* 0x000000200e1d7981 */ /* 0x000162000c1e1100 */
[CC--:B-1----:R-:W-:Y:S01]  /*0430*/  IADD3 R10, P0, R20.reuse, R3.reuse, RZ ;  /* 0x00000003140a7210 */ /* 0x0c2fe20007f1e0ff */
[C---:B------:R-:W-:Y:S02]  /*0440*/  IMAD R24, R5.reuse, 0x2, R22 ;  /* 0x0000000205187824 */ /* 0x040fe400078e0216 */
[----:B------:R1:W5:Y:S01]  /*0450*/  LDG.E.U8 R30, desc[UR32][R16.64] ;  /* 0x00000020101e7981 */ /* 0x000362000c1e1100 */
[----:B------:R-:W-:Y:S01]  /*0460*/  LEA.HI.X.SX32 R11, R20, R2, 0x1, P0 ;  /* 0x00000002140b7211 */ /* 0x000fe200000f0eff */
[----:B------:R-:W-:Y:S01]  /*0470*/  IMAD R26, R5, 0x2, R24 ;  /* 0x00000002051a7824 */ /* 0x000fe200078e0218 */
[-C--:B------:R-:W-:Y:S01]  /*0480*/  IADD3 R12, P0, R22, R3.reuse, RZ ;  /* 0x00000003160c7210 */ /* 0x080fe20007f1e0ff */
[----:B------:R1:W5:Y:S01]  /*0490*/  LDG.E.U8 R31, desc[UR32][R18.64] ;  /* 0x00000020121f7981 */ /* 0x000362000c1e1100 */
[----:B------:R-:W-:-:S02]  /*04a0*/  IADD3 R20, P1, R24, R3, RZ ;  /* 0x0000000318147210 */ /* 0x000fc40007f3e0ff */
[-C--:B------:R-:W-:Y:S01]  /*04b0*/  LEA.HI.X.SX32 R13, R22, R2.reuse, 0x1, P0 ;  /* 0x00000002160d7211 */ /* 0x080fe200000f0eff */
[C---:B------:R-:W-:Y:S01]  /*04c0*/  IMAD R22, R5.reuse, 0x2, R26 ;  /* 0x0000000205167824 */ /* 0x040fe200078e021a */
[-C--:B0-----:R-:W-:Y:S01]  /*04d0*/  IADD3 R14, P0, R26, R3.reuse, RZ ;  /* 0x000000031a0e7210 */ /* 0x081fe20007f1e0ff */
[----:B------:R0:W5:Y:S01]  /*04e0*/  LDG.E.U8 R32, desc[UR32][R10.64] ;  /* 0x000000200a207981 */ /* 0x000162000c1e1100 */
[-C--:B------:R-:W-:Y:S02]  /*04f0*/  LEA.HI.X.SX32 R21, R24, R2.reuse, 0x1, P1 ;  /* 0x0000000218157211 */ /* 0x080fe400008f0eff */
[-C--:B------:R-:W-:Y:S01]  /*0500*/  LEA.HI.X.SX32 R15, R26, R2.reuse, 0x1, P0 ;  /* 0x000000021a0f7211 */ /* 0x080fe200000f0eff */
[C---:B------:R-:W-:Y:S01]  /*0510*/  IMAD R24, R5.reuse, 0x2, R22 ;  /* 0x0000000205187824 */ /* 0x040fe200078e0216 */
[CC--:B-1----:R-:W-:Y:S01]  /*0520*/  IADD3 R16, P0, R22.reuse, R3.reuse, RZ ;  /* 0x0000000316107210 */ /* 0x0c2fe20007f1e0ff */
[----:B------:R1:W5:Y:S03]  /*0530*/  LDG.E.U8 R34, desc[UR32][R20.64] ;  /* 0x0000002014227981 */ /* 0x000366000c1e1100 */
[-C--:B------:R-:W-:Y:S01]  /*0540*/  LEA.HI.X.SX32 R17, R22, R2.reuse, 0x1, P0 ;  /* 0x0000000216117211 */ /* 0x080fe200000f0eff */
[C---:B------:R-:W-:Y:S01]  /*0550*/  IMAD R22, R5.reuse, 0x2, R24 ;  /* 0x0000000205167824 */ /* 0x040fe200078e0218 */
[----:B------:R1:W5:Y:S03]  /*0560*/  LDG.E.U8 R33, desc[UR32][R12.64] ;  /* 0x000000200c217981 */ /* 0x000366000c1e1100 */
[C---:B------:R-:W-:Y:S01]  /*0570*/  IMAD R26, R5.reuse, 0x2, R22 ;  /* 0x00000002051a7824 */ /* 0x040fe200078e0216 */
[-C--:B------:R-:W-:Y:S01]  /*0580*/  IADD3 R18, P1, R22, R3.reuse, RZ ;  /* 0x0000000316127210 */ /* 0x080fe20007f3e0ff */
[----:B------:R1:W5:Y:S01]  /*0590*/  LDG.E.U8 R35, desc[UR32][R14.64] ;  /* 0x000000200e237981 */ /* 0x000362000c1e1100 */
[-C--:B0-----:R-:W-:Y:S01]  /*05a0*/  IADD3 R10, P0, R24, R3.reuse, RZ ;  /* 0x00000003180a7210 */ /* 0x081fe20007f1e0ff */
[C---:B-1----:R-:W-:Y:S01]  /*05b0*/  IMAD R20, R5.reuse, 0x2, R26 ;  /* 0x0000000205147824 */ /* 0x042fe200078e021a */
[-C--:B------:R-:W-:Y:S01]  /*05c0*/  LEA.HI.X.SX32 R19, R22, R2.reuse, 0x1, P1 ;  /* 0x0000000216137211 */ /* 0x080fe200008f0eff */
[----:B------:R-:W5:Y:S01]  /*05d0*/  LDG.E.U8 R36, desc[UR32][R16.64] ;  /* 0x0000002010247981 */ /* 0x000f62000c1e1100 */
[-C--:B------:R-:W-:Y:S01]  /*05e0*/  LEA.HI.X.SX32 R11, R24, R2.reuse, 0x1, P0 ;  /* 0x00000002180b7211 */ /* 0x080fe200000f0eff */
[C---:B------:R-:W-:Y:S01]  /*05f0*/  IMAD R22, R5.reuse, 0x2, R20 ;  /* 0x0000000205167824 */ /* 0x040fe200078e0214 */
[CC--:B------:R-:W-:Y:S01]  /*0600*/  IADD3 R12, P0, R26.reuse, R3.reuse, RZ ;  /* 0x000000031a0c7210 */ /* 0x0c0fe20007f1e0ff */
[----:B------:R0:W5:Y:S02]  /*0610*/  LDG.E.U8 R38, desc[UR32][R18.64] ;  /* 0x0000002012267981 */ /* 0x000164000c1e1100 */
[C---:B------:R-:W-:Y:S01]  /*0620*/  IMAD R24, R5.reuse, 0x2, R22 ;  /* 0x0000000205187824 */ /* 0x040fe200078e0216 */
[----:B------:R-:W-:Y:S01]  /*0630*/  LEA.HI.X.SX32 R13, R26, R2, 0x1, P0 ;  /* 0x000000021a0d7211 */ /* 0x000fe200000f0eff */
[----:B------:R1:W5:Y:S01]  /*0640*/  LDG.E.U8 R37, desc[UR32][R10.64] ;  /* 0x000000200a257981 */ /* 0x000362000c1e1100 */
[----:B------:R-:W-:Y:S01]  /*0650*/  IADD3 R14, P0, R20, R3, RZ ;  /* 0x00000003140e7210 */ /* 0x000fe20007f1e0ff */
[----:B------:R-:W-:-:S02]  /*0660*/  IMAD R26, R5, 0x2, R24 ;  /* 0x00000002051a7824 */ /* 0x000fc400078e0218 */
[----:B------:R1:W5:Y:S01]  /*0670*/  LDG.E.U8 R39, desc[UR32][R12.64] ;  /* 0x000000200c277981 */ /* 0x000362000c1e1100 */
[-C--:B------:R-:W-:Y:S01]  /*0680*/  LEA.HI.X.SX32 R15, R20, R2.reuse, 0x1, P0 ;  /* 0x00000002140f7211 */ /* 0x080fe200000f0eff */
[C---:B0-----:R-:W-:Y:S01]  /*0690*/  IMAD R18, R5.reuse, 0x2, R26 ;  /* 0x0000000205127824 */ /* 0x041fe200078e021a */
[-C--:B------:R-:W-:Y:S02]  /*06a0*/  IADD3 R16, P0, R22, R3.reuse, RZ ;  /* 0x0000000316107210 */ /* 0x080fe40007f1e0ff */
[-C--:B------:R-:W-:Y:S01]  /*06b0*/  IADD3 R20, P1, R24, R3.reuse, RZ ;  /* 0x0000000318147210 */ /* 0x080fe20007f3e0ff */
[----:B------:R0:W5:Y:S01]  /*06c0*/  LDG.E.U8 R40, desc[UR32][R14.64] ;  /* 0x000000200e287981 */ /* 0x000162000c1e1100 */
[-C--:B------:R-:W-:Y:S01]  /*06d0*/  LEA.HI.X.SX32 R17, R22, R2.reuse, 0x1, P0 ;  /* 0x0000000216117211 */ /* 0x080fe200000f0eff */
[C---:B------:R-:W-:Y:S01]  /*06e0*/  IMAD R22, R5.reuse, 0x2, R18 ;  /* 0x0000000205167824 */ /* 0x040fe200078e0212 */
[-C--:B-1----:R-:W-:Y:S02]  /*06f0*/  IADD3 R10, P0, R26, R3.reuse, RZ ;  /* 0x000000031a0a7210 */ /* 0x082fe40007f1e0ff */
[-C--:B------:R-:W-:Y:S01]  /*0700*/  LEA.HI.X.SX32 R21, R24, R2.reuse, 0x1, P1 ;  /* 0x0000000218157211 */ /* 0x080fe200008f0eff */
[C---:B------:R-:W-:Y:S01]  /*0710*/  IMAD R24, R5.reuse, 0x2, R22 ;  /* 0x0000000205187824 */ /* 0x040fe200078e0216 */
[----:B------:R-:W-:Y:S01]  /*0720*/  LEA.HI.X.SX32 R11, R26, R2, 0x1, P0 ;  /* 0x000000021a0b7211 */ /* 0x000fe200000f0eff */
[----:B------:R-:W5:Y:S01]  /*0730*/  LDG.E.U8 R41, desc[UR32][R16.64] ;  /* 0x0000002010297981 */ /* 0x000f62000c1e1100 */
[----:B------:R-:W-:Y:S01]  /*0740*/  IADD3 R12, P0, R18, R3, RZ ;  /* 0x00000003120c7210 */ /* 0x000fe20007f1e0ff */
[----:B------:R-:W-:-:S02]  /*0750*/  IMAD R26, R5, 0x2, R24 ;  /* 0x00000002051a7824 */ /* 0x000fc400078e0218 */
[----:B------:R1:W5:Y:S01]  /*0760*/  LDG.E.U8 R42, desc[UR32][R20.64] ;  /* 0x00000020142a7981 */ /* 0x000362000c1e1100 */
[-C--:B------:R-:W-:Y:S02]  /*0770*/  LEA.HI.X.SX32 R13, R18, R2.reuse, 0x1, P0 ;  /* 0x00000002120d7211 */ /* 0x080fe400000f0eff */
[-C--:B0-----:R-:W-:Y:S01]  /*0780*/  IADD3 R14, P0, R22, R3.reuse, RZ ;  /* 0x00000003160e7210 */ /* 0x081fe20007f1e0ff */
[----:B------:R0:W5:Y:S01]  /*0790*/  LDG.E.U8 R43, desc[UR32][R10.64] ;  /* 0x000000200a2b7981 */ /* 0x000162000c1e1100 */
[-C--:B------:R-:W-:Y:S02]  /*07a0*/  IADD3 R18, P1, R24, R3.reuse, RZ ;  /* 0x0000000318127210 */ /* 0x080fe40007f3e0ff */
[----:B------:R-:W-:Y:S01]  /*07b0*/  LEA.HI.X.SX32 R15, R22, R2, 0x1, P0 ;  /* 0x00000002160f7211 */ /* 0x000fe200000f0eff */
[----:B------:R0:W5:Y:S01]  /*07c0*/  LDG.E.U8 R44, desc[UR32][R12.64] ;  /* 0x000000200c2c7981 */ /* 0x000162000c1e1100 */
[----:B-1----:R-:W-:Y:S01]  /*07d0*/  IMAD R20, R5, 0x2, R26 ;  /* 0x0000000205147824 */ /* 0x002fe200078e021a */
[----:B------:R-:W-:-:S02]  /*07e0*/  IADD3 R16, P0, R26, R3, RZ ;  /* 0x000000031a107210 */ /* 0x000fc40007f1e0ff */
[----:B------:R-:W5:Y:S01]  /*07f0*/  LDG.E.U8 R45, desc[UR32][R14.64] ;  /* 0x000000200e2d7981 */ /* 0x000f62000c1e1100 */
[C---:B------:R-:W-:Y:S01]  /*0800*/  IMAD R22, R5.reuse, 0x2, R20 ;  /* 0x0000000205167824 */ /* 0x040fe200078e0214 */
[-C--:B------:R-:W-:Y:S02]  /*0810*/  LEA.HI.X.SX32 R19, R24, R2.reuse, 0x1, P1 ;  /* 0x0000000218137211 */ /* 0x080fe400008f0eff */
[-C--:B------:R-:W-:Y:S01]  /*0820*/  LEA.HI.X.SX32 R17, R26, R2.reuse, 0x1, P0 ;  /* 0x000000021a117211 */ /* 0x080fe200000f0eff */
[C---:B------:R-:W-:Y:S01]  /*0830*/  IMAD R24, R5.reuse, 0x2, R22 ;  /* 0x0000000205187824 */ /* 0x040fe200078e0216 */
[CC--:B0-----:R-:W-:Y:S01]  /*0840*/  IADD3 R10, P0, R20.reuse, R3.reuse, RZ ;  /* 0x00000003140a7210 */ /* 0x0c1fe20007f1e0ff */
[----:B------:R0:W5:Y:S02]  /*0850*/  LDG.E.U8 R46, desc[UR32][R18.64] ;  /* 0x00000020122e7981 */ /* 0x000164000c1e1100 */
[----:B------:R-:W-:Y:S01]  /*0860*/  IMAD R26, R5, 0x2, R24 ;  /* 0x00000002051a7824 */ /* 0x000fe200078e0218 */
[----:B------:R-:W-:Y:S01]  /*0870*/  LEA.HI.X.SX32 R11, R20, R2, 0x1, P0 ;  /* 0x00000002140b7211 */ /* 0x000fe200000f0eff */
[----:B------:R1:W5:Y:S01]  /*0880*/  LDG.E.U8 R47, desc[UR32][R16.64] ;  /* 0x00000020102f7981 */ /* 0x000362000c1e1100 */
[----:B------:R-:W-:-:S02]  /*0890*/  IADD3 R12, P0, R22, R3, RZ ;  /* 0x00000003160c7210 */ /* 0x000fc40007f1e0ff */
[-C--:B------:R-:W-:Y:S01]  /*08a0*/  IADD3 R20, P1, R24, R3.reuse, RZ ;  /* 0x0000000318147210 */ /* 0x080fe20007f3e0ff */
[----:B------:R1:W5:Y:S01]  /*08b0*/  LDG.E.U8 R48, desc[UR32][R10.64] ;  /* 0x000000200a307981 */ /* 0x000362000c1e1100 */
[C---:B0-----:R-:W-:Y:S01]  /*08c0*/  IMAD R18, R5.reuse, 0x2, R26 ;  /* 0x0000000205127824 */ /* 0x041fe200078e021a */
[-C--:B------:R-:W-:Y:S02]  /*08d0*/  LEA.HI.X.SX32 R13, R22, R2.reuse, 0x1, P0 ;  /* 0x00000002160d7211 */ /* 0x080fe400000f0eff */
[-C--:B------:R-:W-:Y:S01]  /*08e0*/  IADD3 R14, P0, R26, R3.reuse, RZ ;  /* 0x000000031a0e7210 */ /* 0x080fe20007f1e0ff */
[C---:B------:R-:W-:Y:S01]  /*08f0*/  IMAD R22, R5.reuse, 0x2, R18 ;  /* 0x0000000205167824 */ /* 0x040fe200078e0212 */
[-C--:B------:R-:W-:Y:S01]  /*0900*/  LEA.HI.X.SX32 R21, R24, R2.reuse, 0x1, P1 ;  /* 0x0000000218157211 */ /* 0x080fe200008f0eff */
[----:B------:R-:W5:Y:S01]  /*0910*/  LDG.E.U8 R49, desc[UR32][R12.64] ;  /* 0x000000200c317981 */ /* 0x000f62000c1e1100 */
[-C--:B------:R-:W-:Y:S01]  /*0920*/  LEA.HI.X.SX32 R15, R26, R2.reuse, 0x1, P0 ;  /* 0x000000021a0f7211 */ /* 0x080fe200000f0eff */
[C---:B------:R-:W-:Y:S01]  /*0930*/  IMAD R24, R5.reuse, 0x2, R22 ;  /* 0x0000000205187824 */ /* 0x040fe200078e0216 */
[CC--:B-1----:R-:W-:Y:S01]  /*0940*/  IADD3 R16, P0, R18.reuse, R3.reuse, RZ ;  /* 0x0000000312107210 */ /* 0x0c2fe20007f1e0ff */
        /* <DEDUP_REMOVED lines=103> */
[----:B------:R-:W-:Y:S01]  /*0fc0*/  LEA.HI.X.SX32 R15, R22, R2, 0x1, P0 ;  /* 0x00000002160f7211 */ /* 0x000fe200000f0eff */
[----:B0-----:R-:W-:Y:S01]  /*0fd0*/  IMAD R20, R5, 0x2, R26 ;  /* 0x0000000205147824 */ /* 0x001fe200078e021a */
[----:B------:R-:W-:-:S03]  /*0fe0*/  IADD3 R16, P0, R26, R3, RZ ;  /* 0x000000031a107210 */ /* 0x000fc60007f1e0ff */
[C---:B------:R-:W-:Y:S01]  /*0ff0*/  IMAD R22, R5.reuse, 0x2, R20 ;  /* 0x0000000205167824 */ /* 0x040fe200078e0214 */
[-C--:B------:R-:W-:Y:S01]  /*1000*/  LEA.HI.X.SX32 R17, R26, R2.reuse, 0x1, P0 ;  /* 0x000000021a117211 */ /* 0x080fe200000f0eff */
[----:B------:R0:W5:Y:S01]  /*1010*/  LDG.E.U8 R77, desc[UR32][R14.64] ;  /* 0x000000200e4d7981 */ /* 0x000162000c1e1100 */
[-C--:B------:R-:W-:Y:S01]  /*1020*/  LEA.HI.X.SX32 R19, R24, R2.reuse, 0x1, P1 ;  /* 0x0000000218137211 */ /* 0x080fe200008f0eff */
[C---:B------:R-:W-:Y:S01]  /*1030*/  IMAD R24, R5.reuse, 0x2, R22 ;  /* 0x0000000205187824 */ /* 0x040fe200078e0216 */
[CC--:B-1----:R-:W-:Y:S01]  /*1040*/  IADD3 R10, P0, R20.reuse, R3.reuse, RZ ;  /* 0x00000003140a7210 */ /* 0x0c2fe20007f1e0ff */
[----:B------:R-:W5:Y:S02]  /*1050*/  LDG.E.U8 R16, desc[UR32][R16.64] ;  /* 0x0000002010107981 */ /* 0x000f64000c1e1100 */
[----:B------:R-:W-:Y:S01]  /*1060*/  IMAD R5, R5, 0x2, R24 ;  /* 0x0000000205057824 */ /* 0x000fe200078e0218 */
[----:B------:R-:W-:Y:S01]  /*1070*/  LEA.HI.X.SX32 R11, R20, R2, 0x1, P0 ;  /* 0x00000002140b7211 */ /* 0x000fe200000f0eff */
[----:B------:R-:W5:Y:S01]  /*1080*/  LDG.E.U8 R18, desc[UR32][R18.64] ;  /* 0x0000002012127981 */ /* 0x000f62000c1e1100 */
[----:B------:R-:W-:-:S02]  /*1090*/  IADD3 R12, P0, R22, R3, RZ ;  /* 0x00000003160c7210 */ /* 0x000fc40007f1e0ff */
[-C--:B------:R-:W-:Y:S01]  /*10a0*/  IADD3 R20, P1, R24, R3.reuse, RZ ;  /* 0x0000000318147210 */ /* 0x080fe20007f3e0ff */
[----:B------:R-:W5:Y:S01]  /*10b0*/  LDG.E.U8 R10, desc[UR32][R10.64] ;  /* 0x000000200a0a7981 */ /* 0x000f62000c1e1100 */
[-C--:B------:R-:W-:Y:S02]  /*10c0*/  LEA.HI.X.SX32 R13, R22, R2.reuse, 0x1, P0 ;  /* 0x00000002160d7211 */ /* 0x080fe400000f0eff */
[C---:B0-----:R-:W-:Y:S02]  /*10d0*/  IADD3 R14, P0, R5.reuse, R3, RZ ;  /* 0x00000003050e7210 */ /* 0x041fe40007f1e0ff */
[-C--:B------:R-:W-:Y:S01]  /*10e0*/  LEA.HI.X.SX32 R21, R24, R2.reuse, 0x1, P1 ;  /* 0x0000000218157211 */ /* 0x080fe200008f0eff */
[----:B------:R-:W5:Y:S01]  /*10f0*/  LDG.E.U8 R12, desc[UR32][R12.64] ;  /* 0x000000200c0c7981 */ /* 0x000f62000c1e1100 */
[----:B------:R-:W-:-:S03]  /*1100*/  LEA.HI.X.SX32 R15, R5, R2, 0x1, P0 ;  /* 0x00000002050f7211 */ /* 0x000fc600000f0eff */
[----:B------:R-:W5:Y:S04]  /*1110*/  LDG.E.U8 R20, desc[UR32][R20.64] ;  /* 0x0000002014147981 */ /* 0x000f68000c1e1100 */
[----:B------:R-:W5:Y:S01]  /*1120*/  LDG.E.U8 R14, desc[UR32][R14.64] ;  /* 0x000000200e0e7981 */ /* 0x000f62000c1e1100 */
[----:B------:R-:W0:Y:S01]  /*1130*/  S2UR UR4, SR_CgaCtaId ;  /* 0x00000000000479c3 */ /* 0x000e220000008800 */
[C---:B------:R-:W-:Y:S02]  /*1140*/  LOP3.LUT R3, R166.reuse, 0x7, RZ, 0xc0, !PT ;  /* 0x00000007a6037812 */ /* 0x040fe400078ec0ff */
[----:B------:R-:W-:-:S03]  /*1150*/  LOP3.LUT R2, R166, 0x7f, RZ, 0xc0, !PT ;  /* 0x0000007fa6027812 */ /* 0x000fc600078ec0ff */
[----:B------:R-:W-:Y:S01]  /*1160*/  IMAD.SHL.U32 R3, R3, 0x10, RZ ;  /* 0x0000001003037824 */ /* 0x000fe200078e00ff */
[----:B------:R-:W-:-:S03]  /*1170*/  UMOV UR25, 0x400 ;  /* 0x0000040000197882 */ /* 0x000fc60000000000 */
[----:B------:R-:W-:-:S05]  /*1180*/  IMAD R3, R2, 0x80, R3 ;  /* 0x0000008002037824 */ /* 0x000fca00078e0203 */
[----:B------:R-:W-:Y:S01]  /*1190*/  LOP3.LUT R22, R3, R0, RZ, 0xfc, !PT ;  /* 0x0000000003167212 */ /* 0x000fe200078efcff */
[----:B------:R-:W-:Y:S01]  /*11a0*/  VIADD R120, R190, 0x80 ;  /* 0x00000080be787836 */ /* 0x000fe20000000000 */
[----:B0-----:R-:W-:Y:S02]  /*11b0*/  ULEA UR25, UR4, UR25, 0x18 ;  /* 0x0000001904197291 */ /* 0x001fe4000f8ec03f */
[C---:B------:R-:W-:Y:S02]  /*11c0*/  LOP3.LUT R3, R22.reuse, 0x10, RZ, 0x3c, !PT ;  /* 0x0000001016037812 */ /* 0x040fe400078e3cff */
[----:B------:R-:W-:Y:S02]  /*11d0*/  LOP3.LUT R5, R22, 0x30, RZ, 0x3c, !PT ;  /* 0x0000003016057812 */ /* 0x000fe400078e3cff */
[----:B------:R-:W-:-:S03]  /*11e0*/  ISETP.GE.AND P0, PT, R120, 0x1, PT ;  /* 0x000000017800780c */ /* 0x000fc60003f06270 */
[----:B--2---:R0:W-:Y:S04]  /*11f0*/  STS.U8 [R22+UR25], R4 ;  /* 0x0000000416007988 */ /* 0x0041e80008000019 */
[----:B---3--:R-:W-:Y:S04]  /*1200*/  STS.U8 [R22+UR25+0x2], R6 ;  /* 0x0000020616007988 */ /* 0x008fe80008000019 */
[----:B----4-:R-:W-:Y:S01]  /*1210*/  STS.U8 [R22+UR25+0x4], R7 ;  /* 0x0000040716007988 */ /* 0x010fe20008000019 */
[----:B0-----:R-:W-:-:S03]  /*1220*/  LOP3.LUT R4, R22, 0x20, RZ, 0x3c, !PT ;  /* 0x0000002016047812 */ /* 0x001fc600078e3cff */
[----:B------:R-:W-:Y:S04]  /*1230*/  STS.U8 [R22+UR25+0x6], R8 ;  /* 0x0000060816007988 */ /* 0x000fe80008000019 */
[----:B------:R-:W-:Y:S04]  /*1240*/  STS.U8 [R22+UR25+0x8], R9 ;  /* 0x0000080916007988 */ /* 0x000fe80008000019 */
[----:B------:R-:W-:Y:S04]  /*1250*/  STS.U8 [R22+UR25+0xa], R23 ;  /* 0x00000a1716007988 */ /* 0x000fe80008000019 */
[----:B------:R-:W-:Y:S04]  /*1260*/  STS.U8 [R22+UR25+0xc], R25 ;  /* 0x00000c1916007988 */ /* 0x000fe80008000019 */
[----:B-----5:R-:W-:Y:S04]  /*1270*/  STS.U8 [R22+UR25+0xe], R27 ;  /* 0x00000e1b16007988 */ /* 0x020fe80008000019 */
[----:B------:R-:W-:Y:S04]  /*1280*/  STS.U8 [R3+UR25], R28 ;  /* 0x0000001c03007988 */ /* 0x000fe80008000019 */
[----:B------:R-:W-:Y:S04]  /*1290*/  STS.U8 [R3+UR25+0x2], R29 ;  /* 0x0000021d03007988 */ /* 0x000fe80008000019 */
[----:B------:R-:W-:Y:S04]  /*12a0*/  STS.U8 [R3+UR25+0x4], R30 ;  /* 0x0000041e03007988 */ /* 0x000fe80008000019 */
[----:B------:R-:W-:Y:S04]  /*12b0*/  STS.U8 [R3+UR25+0x6], R31 ;  /* 0x0000061f03007988 */ /* 0x000fe80008000019 */
[----:B------:R-:W-:Y:S04]  /*12c0*/  STS.U8 [R3+UR25+0x8], R32 ;  /* 0x0000082003007988 */ /* 0x000fe80008000019 */
[----:B------:R-:W-:Y:S04]  /*12d0*/  STS.U8 [R3+UR25+0xa], R33 ;  /* 0x00000a2103007988 */ /* 0x000fe80008000019 */
[----:B------:R-:W-:Y:S04]  /*12e0*/  STS.U8 [R3+UR25+0xc], R34 ;  /* 0x00000c2203007988 */ /* 0x000fe80008000019 */
[----:B------:R0:W-:Y:S04]  /*12f0*/  STS.U8 [R3+UR25+0xe], R35 ;  /* 0x00000e2303007988 */ /* 0x0001e80008000019 */
[----:B------:R-:W-:Y:S01]  /*1300*/  STS.U8 [R4+UR25], R36 ;  /* 0x0000002404007988 */ /* 0x000fe20008000019 */
[----:B0-----:R-:W-:-:S03]  /*1310*/  LOP3.LUT R3, R22, 0x40, RZ, 0x3c, !PT ;  /* 0x0000004016037812 */ /* 0x001fc600078e3cff */
[----:B------:R-:W-:Y:S04]  /*1320*/  STS.U8 [R4+UR25+0x2], R37 ;  /* 0x0000022504007988 */ /* 0x000fe80008000019 */
[----:B------:R-:W-:Y:S04]  /*1330*/  STS.U8 [R4+UR25+0x4], R38 ;  /* 0x0000042604007988 */ /* 0x000fe80008000019 */
[----:B------:R-:W-:Y:S04]  /*1340*/  STS.U8 [R4+UR25+0x6], R39 ;  /* 0x0000062704007988 */ /* 0x000fe80008000019 */
[----:B------:R-:W-:Y:S04]  /*1350*/  STS.U8 [R4+UR25+0x8], R40 ;  /* 0x0000082804007988 */ /* 0x000fe80008000019 */
[----:B------:R-:W-:Y:S04]  /*1360*/  STS.U8 [R4+UR25+0xa], R41 ;  /* 0x00000a2904007988 */ /* 0x000fe80008000019 */
[----:B------:R-:W-:Y:S04]  /*1370*/  STS.U8 [R4+UR25+0xc], R42 ;  /* 0x00000c2a04007988 */ /* 0x000fe80008000019 */
[----:B------:R0:W-:Y:S04]  /*1380*/  STS.U8 [R4+UR25+0xe], R43 ;  /* 0x00000e2b04007988 */ /* 0x0001e80008000019 */
[----:B------:R-:W-:Y:S04]  /*1390*/  STS.U8 [R5+UR25], R44 ;  /* 0x0000002c05007988 */ /* 0x000fe80008000019 */
[----:B------:R-:W-:Y:S01]  /*13a0*/  STS.U8 [R5+UR25+0x2], R45 ;  /* 0x0000022d05007988 */ /* 0x000fe20008000019 */
[----:B0-----:R-:W-:-:S03]  /*13b0*/  LOP3.LUT R4, R22, 0x50, RZ, 0x3c, !PT ;  /* 0x0000005016047812 */ /* 0x001fc600078e3cff */
        /* <DEDUP_REMOVED lines=17> */
[----:B------:R0:W-:Y:S04]  /*14d0*/  STS.U8 [R4+UR25+0x2], R61 ;  /* 0x0000023d04007988 */ /* 0x0001e80008000019 */
[----:B------:R-:W-:Y:S04]  /*14e0*/  STS.U8 [R4+UR25+0x4], R62 ;  /* 0x0000043e04007988 */ /* 0x000fe80008000019 */
[----:B------:R1:W-:Y:S04]  /*14f0*/  STS.U8 [R4+UR25+0x6], R63 ;  /* 0x0000063f04007988 */ /* 0x0003e80008000019 */
[----:B------:R-:W-:Y:S04]  /*1500*/  STS.U8 [R4+UR25+0x8], R64 ;  /* 0x0000084004007988 */ /* 0x000fe80008000019 */
[----:B------:R2:W-:Y:S04]  /*1510*/  STS.U8 [R4+UR25+0xa], R65 ;  /* 0x00000a4104007988 */ /* 0x0005e80008000019 */
[----:B------:R-:W-:Y:S04]  /*1520*/  STS.U8 [R4+UR25+0xc], R66 ;  /* 0x00000c4204007988 */ /* 0x000fe80008000019 */
[----:B------:R3:W-:Y:S04]  /*1530*/  STS.U8 [R4+UR25+0xe], R67 ;  /* 0x00000e4304007988 */ /* 0x0007e80008000019 */
[----:B------:R-:W-:Y:S04]  /*1540*/  STS.U8 [R5+UR25], R68 ;  /* 0x0000004405007988 */ /* 0x000fe80008000019 */
[----:B------:R4:W-:Y:S04]  /*1550*/  STS.U8 [R5+UR25+0x2], R69 ;  /* 0x0000024505007988 */ /* 0x0009e80008000019 */
[----:B------:R-:W-:Y:S04]  /*1560*/  STS.U8 [R5+UR25+0x4], R70 ;  /* 0x0000044605007988 */ /* 0x000fe80008000019 */
[----:B------:R5:W-:Y:S04]  /*1570*/  STS.U8 [R5+UR25+0x6], R71 ;  /* 0x0000064705007988 */ /* 0x000be80008000019 */
[----:B------:R-:W-:Y:S01]  /*1580*/  STS.U8 [R5+UR25+0x8], R72 ;  /* 0x0000084805007988 */ /* 0x000fe20008000019 */
[----:B------:R-:W-:Y:S01]  /*1590*/  IMAD.MOV.U32 R179, RZ, RZ, -0x800000 ;  /* 0xff800000ffb37424 */ /* 0x000fe200078e00ff */
[----:B------:R-:W-:-:S02]  /*15a0*/  CS2R R24, SRZ ;  /* 0x0000000000187805 */ /* 0x000fc4000001ff00 */
[----:B------:R5:W-:Y:S04]  /*15b0*/  STS.U8 [R5+UR25+0xa], R73 ;  /* 0x00000a4905007988 */ /* 0x000be80008000019 */
[----:B------:R-:W-:Y:S04]  /*15c0*/  STS.U8 [R5+UR25+0xc], R74 ;  /* 0x00000c4a05007988 */ /* 0x000fe80008000019 */
[----:B------:R5:W-:Y:S01]  /*15d0*/  STS.U8 [R5+UR25+0xe], R75 ;  /* 0x00000e4b05007988 */ /* 0x000be20008000019 */
[----:B------:R-:W-:-:S03]  /*15e0*/  IMAD.MOV.U32 R192, RZ, RZ, 0x3f800000 ;  /* 0x3f800000ffc07424 */ /* 0x000fc600078e00ff */
[----:B------:R-:W-:Y:S01]  /*15f0*/  STS.U8 [R3+UR25], R76 ;  /* 0x0000004c03007988 */ /* 0x000fe20008000019 */
[----:B------:R-:W-:Y:S01]  /*1600*/  IMAD.MOV.U32 R191, RZ, RZ, 0x3f800000 ;  /* 0x3f800000ffbf7424 */ /* 0x000fe200078e00ff */
[----:B------:R-:W-:Y:S01]  /*1610*/  CS2R R26, SRZ ;  /* 0x00000000001a7805 */ /* 0x000fe2000001ff00 */
[----:B------:R-:W-:Y:S01]  /*1620*/  IMAD.MOV.U32 R97, RZ, RZ, -0x800000 ;  /* 0xff800000ff617424 */ /* 0x000fe200078e00ff */
[----:B------:R-:W-:Y:S02]  /*1630*/  CS2R R28, SRZ ;  /* 0x00000000001c7805 */ /* 0x000fe4000001ff00 */
[----:B------:R-:W-:Y:S01]  /*1640*/  CS2R R30, SRZ ;  /* 0x00000000001e7805 */ /* 0x000fe2000001ff00 */
[----:B------:R5:W-:Y:S01]  /*1650*/  STS.U8 [R3+UR25+0x2], R77 ;  /* 0x0000024d03007988 */ /* 0x000be20008000019 */
[----:B------:R-:W-:-:S03]  /*1660*/  CS2R R32, SRZ ;  /* 0x0000000000207805 */ /* 0x000fc6000001ff00 */
[----:B------:R0:W-:Y:S01]  /*1670*/  STS.U8 [R3+UR25+0x6], R16 ;  /* 0x0000061003007988 */ /* 0x0001e20008000019 */
[----:B------:R-:W-:-:S03]  /*1680*/  CS2R R34, SRZ ;  /* 0x0000000000227805 */ /* 0x000fc6000001ff00 */
[----:B------:R0:W-:Y:S01]  /*1690*/  STS.U8 [R3+UR25+0x4], R18 ;  /* 0x0000041203007988 */ /* 0x0001e20008000019 */
[----:B------:R-:W-:-:S03]  /*16a0*/  CS2R R36, SRZ ;  /* 0x0000000000247805 */ /* 0x000fc6000001ff00 */
[----:B------:R0:W-:Y:S01]  /*16b0*/  STS.U8 [R3+UR25+0x8], R10 ;  /* 0x0000080a03007988 */ /* 0x0001e20008000019 */
[----:B------:R-:W-:Y:S02]  /*16c0*/  CS2R R38, SRZ ;  /* 0x0000000000267805 */ /* 0x000fe4000001ff00 */
[----:B------:R-:W-:Y:S02]  /*16d0*/  CS2R R40, SRZ ;  /* 0x0000000000287805 */ /* 0x000fe4000001ff00 */
[----:B------:R-:W-:Y:S01]  /*16e0*/  CS2R R42, SRZ ;  /* 0x00000000002a7805 */ /* 0x000fe2000001ff00 */
[----:B------:R0:W-:Y:S01]  /*16f0*/  STS.U8 [R3+UR25+0xa], R12 ;  /* 0x00000a0c03007988 */ /* 0x0001e20008000019 */
[----:B------:R-:W-:-:S03]  /*1700*/  CS2R R44, SRZ ;  /* 0x00000000002c7805 */ /* 0x000fc6000001ff00 */
[----:B------:R0:W-:Y:S01]  /*1710*/  STS.U8 [R3+UR25+0xc], R20 ;  /* 0x00000c1403007988 */ /* 0x0001e20008000019 */
[----:B------:R-:W-:-:S03]  /*1720*/  CS2R R46, SRZ ;  /* 0x00000000002e7805 */ /* 0x000fc6000001ff00 */
[----:B------:R0:W-:Y:S01]  /*1730*/  STS.U8 [R3+UR25+0xe], R14 ;  /* 0x00000e0e03007988 */ /* 0x0001e20008000019 */
[----:B------:R-:W-:Y:S02]  /*1740*/  CS2R R48, SRZ ;  /* 0x0000000000307805 */ /* 0x000fe4000001ff00 */
[----:B------:R-:W-:Y:S02]  /*1750*/  CS2R R50, SRZ ;  /* 0x0000000000327805 */ /* 0x000fe4000001ff00 */
[----:B------:R-:W-:Y:S02]  /*1760*/  CS2R R52, SRZ ;  /* 0x0000000000347805 */ /* 0x000fe4000001ff00 */
[----:B------:R-:W-:Y:S02]  /*1770*/  CS2R R54, SRZ ;  /* 0x0000000000367805 */ /* 0x000fe4000001ff00 */
[----:B------:R-:W-:Y:S02]  /*1780*/  CS2R R56, SRZ ;  /* 0x0000000000387805 */ /* 0x000fe4000001ff00 */
[----:B------:R-:W-:-:S02]  /*1790*/  CS2R R58, SRZ ;  /* 0x00000000003a7805 */ /* 0x000fc4000001ff00 */
[----:B0-----:R-:W-:Y:S02]  /*17a0*/  CS2R R60, SRZ ;  /* 0x00000000003c7805 */ /* 0x001fe4000001ff00 */
[----:B-1----:R-:W-:Y:S02]  /*17b0*/  CS2R R62, SRZ ;  /* 0x00000000003e7805 */ /* 0x002fe4000001ff00 */
[----:B--2---:R-:W-:Y:S02]  /*17c0*/  CS2R R64, SRZ ;  /* 0x0000000000407805 */ /* 0x004fe4000001ff00 */
[----:B---3--:R-:W-:Y:S02]  /*17d0*/  CS2R R66, SRZ ;  /* 0x0000000000427805 */ /* 0x008fe4000001ff00 */
[----:B----4-:R-:W-:Y:S02]  /*17e0*/  CS2R R68, SRZ ;  /* 0x0000000000447805 */ /* 0x010fe4000001ff00 */
[----:B-----5:R-:W-:-:S02]  /*17f0*/  CS2R R70, SRZ ;  /* 0x0000000000467805 */ /* 0x020fc4000001ff00 */
[----:B------:R-:W-:Y:S02]  /*1800*/  CS2R R72, SRZ ;  /* 0x0000000000487805 */ /* 0x000fe4000001ff00 */
[----:B------:R-:W-:Y:S02]  /*1810*/  CS2R R74, SRZ ;  /* 0x00000000004a7805 */ /* 0x000fe4000001ff00 */
[----:B------:R-:W-:Y:S02]  /*1820*/  CS2R R76, SRZ ;  /* 0x00000000004c7805 */ /* 0x000fe4000001ff00 */
[----:B------:R-:W-:Y:S02]  /*1830*/  CS2R R78, SRZ ;  /* 0x00000000004e7805 */ /* 0x000fe4000001ff00 */
[----:B------:R-:W-:Y:S02]  /*1840*/  CS2R R80, SRZ ;  /* 0x0000000000507805 */ /* 0x000fe4000001ff00 */
[----:B------:R-:W-:-:S02]  /*1850*/  CS2R R82, SRZ ;  /* 0x0000000000527805 */ /* 0x000fc4000001ff00 */
[----:B------:R-:W-:Y:S02]  /*1860*/  CS2R R84, SRZ ;  /* 0x0000000000547805 */ /* 0x000fe4000001ff00 */
[----:B------:R-:W-:Y:S02]  /*1870*/  CS2R R86, SRZ ;  /* 0x0000000000567805 */ /* 0x000fe4000001ff00 */
[----:B------:R-:W-:Y:S01]  /*1880*/  LOP3.LUT P1, RZ, R166, 0x80, RZ, 0xc0, !PT ;  /* 0x00000080a6ff7812 */ /* 0x000fe2000782c0ff */
[----:B------:R-:W-:-:S12]  /*1890*/  @!P0 BRA `(.L_x_0) ;  /* 0x0000004400748947 */ /* 0x000fd80003800000 */
[----:B------:R-:W0:Y:S01]  /*18a0*/  LDC.64 R164, c[0x0][0x250] ;  /* 0x00009400ffa47b82 */ /* 0x000e220000000a00 */
[----:B------:R-:W-:Y:S01]  /*18b0*/  SHF.R.U32.HI R3, RZ, 0x2, R166 ;  /* 0x00000002ff037819 */ /* 0x000fe200000116a6 */
[----:B------:R-:W-:Y:S01]  /*18c0*/  ULDC UR4, c[0x0][0x258] ;  /* 0x0000960000047ab9 */ /* 0x000fe20000000800 */
[----:B------:R-:W-:Y:S01]  /*18d0*/  ULDC.64 UR10, c[0x0][0x260] ;  /* 0x00009800000a7ab9 */ /* 0x000fe20000000a00 */
[----:B------:R-:W-:Y:S01]  /*18e0*/  IMAD.MOV.U32 R192, RZ, RZ, 0x3f800000 ;  /* 0x3f800000ffc07424 */ /* 0x000fe200078e00ff */
[----:B------:R-:W-:Y:S01]  /*18f0*/  SGXT.U32 R3, R3, 0x3 ;  /* 0x000000030303781a */ /* 0x000fe20000000000 */
[----:B------:R-:W-:Y:S01]  /*1900*/  UIMAD UR10, UR24, UR10, URZ ;  /* 0x0000000a180a72a4 */ /* 0x000fe2000f8e023f */
[----:B------:R-:W-:Y:S01]  /*1910*/  IMAD.MOV.U32 R194, RZ, RZ, -0x800000 ;  /* 0xff800000ffc27424 */ /* 0x000fe200078e00ff */
[----:B------:R-:W1:Y:S01]  /*1920*/  LDC.64 R32, c[0x0][0x220] ;  /* 0x00008800ff207b82 */ /* 0x000e620000000a00 */
[----:B------:R-:W-:Y:S01]  /*1930*/  IMAD.MOV.U32 R195, RZ, RZ, RZ ;  /* 0x000000ffffc37224 */ /* 0x000fe200078e00ff */
[----:B------:R-:W-:Y:S01]  /*1940*/  CS2R R36, SRZ ;  /* 0x0000000000247805 */ /* 0x000fe2000001ff00 */
[----:B------:R-:W-:Y:S01]  /*1950*/  IMAD.MOV.U32 R196, RZ, RZ, -0x800000 ;  /* 0xff800000ffc47424 */ /* 0x000fe200078e00ff */
[----:B------:R-:W-:Y:S01]  /*1960*/  CS2R R38, SRZ ;  /* 0x0000000000267805 */ /* 0x000fe2000001ff00 */
[----:B------:R-:W-:Y:S01]  /*1970*/  IMAD.MOV.U32 R191, RZ, RZ, 0x3f800000 ;  /* 0x3f800000ffbf7424 */ /* 0x000fe200078e00ff */
[----:B------:R-:W-:-:S02]  /*1980*/  CS2R R40, SRZ ;  /* 0x0000000000287805 */ /* 0x000fc4000001ff00 */
[----:B------:R-:W-:Y:S01]  /*1990*/  CS2R R42, SRZ ;  /* 0x00000000002a7805 */ /* 0x000fe2000001ff00 */
[----:B------:R-:W2:Y:S01]  /*19a0*/  LDC R31, c[0x0][0x268] ;  /* 0x00009a00ff1f7b82 */ /* 0x000ea20000000800 */
[----:B------:R-:W-:Y:S02]  /*19b0*/  CS2R R44, SRZ ;  /* 0x00000000002c7805 */ /* 0x000fe4000001ff00 */
[----:B------:R-:W-:Y:S02]  /*19c0*/  CS2R R46, SRZ ;  /* 0x00000000002e7805 */ /* 0x000fe4000001ff00 */
[----:B------:R-:W-:Y:S02]  /*19d0*/  CS2R R48, SRZ ;  /* 0x0000000000307805 */ /* 0x000fe4000001ff00 */
[----:B------:R-:W-:Y:S02]  /*19e0*/  CS2R R50, SRZ ;  /* 0x0000000000327805 */ /* 0x000fe4000001ff00 */
[----:B------:R-:W-:-:S02]  /*19f0*/  CS2R R52, SRZ ;  /* 0x0000000000347805 */ /* 0x000fc4000001ff00 */
[----:B------:R-:W-:Y:S02]  /*1a00*/  CS2R R54, SRZ ;  /* 0x0000000000367805 */ /* 0x000fe4000001ff00 */
[----:B------:R-:W-:Y:S01]  /*1a10*/  CS2R R56, SRZ ;  /* 0x0000000000387805 */ /* 0x000fe2000001ff00 */
[----:B0-----:R-:W-:Y:S01]  /*1a20*/  IMAD R4, R0, R165, RZ ;  /* 0x000000a500047224 */ /* 0x001fe200078e02ff */
[----:B------:R-:W-:Y:S01]  /*1a30*/  SHF.R.U32.HI R0, RZ, 0x1, R166 ;  /* 0x00000001ff007819 */ /* 0x000fe200000116a6 */
[----:B------:R-:W-:Y:S01]  /*1a40*/  IMAD R164, R164, UR24, RZ ;  /* 0x00000018a4a47c24 */ /* 0x000fe2000f8e02ff */
[----:B------:R-:W-:Y:S01]  /*1a50*/  CS2R R58, SRZ ;  /* 0x00000000003a7805 */ /* 0x000fe2000001ff00 */
[----:B------:R-:W-:Y:S01]  /*1a60*/  IMAD R184, R165, 0x2, R4 ;  /* 0x00000002a5b87824 */ /* 0x000fe200078e0204 */
[----:B------:R-:W-:Y:S01]  /*1a70*/  LOP3.LUT R5, R3, 0x70, R0, 0xf8, !PT ;  /* 0x0000007003057812 */ /* 0x000fe200078ef800 */
[----:B------:R-:W-:Y:S01]  /*1a80*/  IMAD R3, R2, UR4, RZ ;  /* 0x0000000402037c24 */ /* 0x000fe2000f8e02ff */
[----:B------:R-:W-:Y:S01]  /*1a90*/  ULDC.64 UR4, c[0x0][0x218] ;  /* 0x0000860000047ab9 */ /* 0x000fe20000000a00 */
[----:B------:R-:W-:Y:S01]  /*1aa0*/  IMAD R6, R165, 0x2, R184 ;  /* 0x00000002a5067824 */ /* 0x000fe200078e02b8 */
[----:B------:R-:W-:-:S02]  /*1ab0*/  SHF.R.U32.HI R0, RZ, 0x5, R166 ;  /* 0x00000005ff007819 */ /* 0x000fc400000116a6 */
[----:B------:R-:W-:Y:S02]  /*1ac0*/  CS2R R60, SRZ ;  /* 0x00000000003c7805 */ /* 0x000fe4000001ff00 */
[----:B------:R-:W-:Y:S01]  /*1ad0*/  IADD3 R17, P0, P1, R3, UR4, R164 ;  /* 0x0000000403117c10 */ /* 0x000fe2000f91e0a4 */
[C---:B------:R-:W-:Y:S01]  /*1ae0*/  IMAD R182, R165.reuse, 0x2, R6 ;  /* 0x00000002a5b67824 */ /* 0x040fe200078e0206 */
[----:B------:R-:W-:Y:S01]  /*1af0*/  SHF.R.S32.HI R7, RZ, 0x1f, R3 ;  /* 0x0000001fff077819 */ /* 0x000fe20000011403 */
[----:B------:R-:W-:Y:S01]  /*1b00*/  USHF.R.S32.HI UR4, URZ, 0x1f, UR10 ;  /* 0x0000001f3f047899 */ /* 0x000fe2000801140a */
[----:B------:R-:W-:Y:S01]  /*1b10*/  SHF.R.S32.HI R164, RZ, 0x1f, R164 ;  /* 0x0000001fffa47819 */ /* 0x000fe200000114a4 */
[----:B------:R-:W-:Y:S01]  /*1b20*/  IMAD R8, R165, 0x2, R182 ;  /* 0x00000002a5087824 */ /* 0x000fe200078e02b6 */
[----:B------:R-:W-:Y:S02]  /*1b30*/  IADD3 R189, P2, R4, R17, RZ ;  /* 0x0000001104bd7210 */ /* 0x000fe40007f5e0ff */
[----:B------:R-:W-:-:S02]  /*1b40*/  CS2R R62, SRZ ;  /* 0x00000000003e7805 */ /* 0x000fc4000001ff00 */
[----:B------:R-:W-:Y:S01]  /*1b50*/  IADD3.X R7, R7, UR5, R164, P0, P1 ;  /* 0x0000000507077c10 */ /* 0x000fe200087e24a4 */
[C---:B------:R-:W-:Y:S01]  /*1b60*/  IMAD R160, R165.reuse, 0x2, R8 ;  /* 0x00000002a5a07824 */ /* 0x040fe200078e0208 */
[----:B------:R-:W-:Y:S01]  /*1b70*/  IADD3 R185, P4, R182, R17, RZ ;  /* 0x00000011b6b97210 */ /* 0x000fe20007f9e0ff */
[----:B------:R-:W-:Y:S01]  /*1b80*/  UMOV UR5, URZ ;  /* 0x0000003f00057c82 */ /* 0x000fe20008000000 */
[----:B------:R-:W-:Y:S01]  /*1b90*/  LEA.HI.X.SX32 R187, R4, R7, 0x1, P2 ;  /* 0x0000000704bb7211 */ /* 0x000fe200010f0eff */
[C---:B------:R-:W-:Y:S01]  /*1ba0*/  IMAD R2, R165.reuse, 0x2, R160 ;  /* 0x00000002a5027824 */ /* 0x040fe200078e02a0 */
[----:B------:R-:W-:Y:S02]  /*1bb0*/  IADD3 R186, P2, R6, R17, RZ ;  /* 0x0000001106ba7210 */ /* 0x000fe40007f5e0ff */
[----:B------:R-:W-:Y:S02]  /*1bc0*/  CS2R R64, SRZ ;  /* 0x0000000000407805 */ /* 0x000fe4000001ff00 */
[-C--:B------:R-:W-:Y:S01]  /*1bd0*/  LEA.HI.X.SX32 R182, R182, R7.reuse, 0x1, P4 ;  /* 0x00000007b6b67211 */ /* 0x080fe200020f0eff */
[----:B------:R-:W-:Y:S01]  /*1be0*/  IMAD R10, R165, 0x2, R2 ;  /* 0x00000002a50a7824 */ /* 0x000fe200078e0202 */
[----:B------:R-:W-:-:S02]  /*1bf0*/  LEA.HI.X.SX32 R183, R6, R7, 0x1, P2 ;  /* 0x0000000706b77211 */ /* 0x000fc400010f0eff */
[----:B------:R-:W-:Y:S02]  /*1c00*/  CS2R R66, SRZ ;  /* 0x0000000000427805 */ /* 0x000fe4000001ff00 */
[-C--:B------:R-:W-:Y:S01]  /*1c10*/  IADD3 R162, P4, R2, R17.reuse, RZ ;  /* 0x0000001102a27210 */ /* 0x080fe20007f9e0ff */
        /* <DEDUP_REMOVED lines=9> */
[-C--:B------:R-:W-:Y:S02]  /*1cb0*/  IADD3 R156, P4, R12, R17.reuse, RZ ;  /* 0x000000110c9c7210 */ /* 0x080fe40007f9e0ff */
[----:B------:R-:W-:Y:S02]  /*1cc0*/  CS2R R72, SRZ ;  /* 0x0000000000487805 */ /* 0x000fe4000001ff00 */
[----:B------:R-:W-:Y:S01]  /*1cd0*/  IADD3 R188, P3, R184, R17, RZ ;  /* 0x00000011b8bc7210 */ /* 0x000fe20007f7e0ff */
[----:B------:R-:W-:Y:S01]  /*1ce0*/  IMAD R148, R165, 0x2, R14 ;  /* 0x00000002a5947824 */ /* 0x000fe200078e020e */
[----:B------:R-:W-:-:S02]  /*1cf0*/  LEA.HI.X.SX32 R155, R10, R7, 0x1, P2 ;  /* 0x000000070a9b7211 */ /* 0x000fc400010f0eff */
[----:B------:R-:W-:Y:S02]  /*1d00*/  CS2R R74, SRZ ;  /* 0x00000000004a7805 */ /* 0x000fe4000001ff00 */
[-C--:B------:R-:W-:Y:S01]  /*1d10*/  LEA.HI.X.SX32 R153, R12, R7.reuse, 0x1, P4 ;  /* 0x000000070c997211 */ /* 0x080fe200020f0eff */
[C---:B------:R-:W-:Y:S01]  /*1d20*/  IMAD R16, R165.reuse, 0x2, R148 ;  /* 0x00000002a5107824 */ /* 0x040fe200078e0294 */
[----:B------:R-:W-:Y:S02]  /*1d30*/  LEA.HI.X.SX32 R184, R184, R7, 0x1, P3 ;  /* 0x00000007b8b87211 */ /* 0x000fe400018f0eff */
[----:B------:R-:W-:Y:S02]  /*1d40*/  CS2R R76, SRZ ;  /* 0x00000000004c7805 */ /* 0x000fe4000001ff00 */
[-C--:B------:R-:W-:Y:S01]  /*1d50*/  IADD3 R163, P3, R160, R17.reuse, RZ ;  /* 0x00000011a0a37210 */ /* 0x080fe20007f7e0ff */
[----:B------:R-:W-:Y:S01]  /*1d60*/  IMAD R18, R165, 0x2, R16 ;  /* 0x00000002a5127824 */ /* 0x000fe200078e0210 */
[----:B------:R-:W-:-:S02]  /*1d70*/  IADD3 R150, P4, R16, R17, RZ ;  /* 0x0000001110967210 */ /* 0x000fc40007f9e0ff */
[----:B------:R-:W-:Y:S02]  /*1d80*/  CS2R R78, SRZ ;  /* 0x00000000004e7805 */ /* 0x000fe4000001ff00 */
[----:B------:R-:W-:Y:S01]  /*1d90*/  IADD3 R152, P2, R14, R17, RZ ;  /* 0x000000110e987210 */ /* 0x000fe20007f5e0ff */
[C---:B------:R-:W-:Y:S01]  /*1da0*/  IMAD R142, R165.reuse, 0x2, R18 ;  /* 0x00000002a58e7824 */ /* 0x040fe200078e0212 */
[-C--:B------:R-:W-:Y:S02]  /*1db0*/  LEA.HI.X.SX32 R147, R16, R7.reuse, 0x1, P4 ;  /* 0x0000000710937211 */ /* 0x080fe400020f0eff */
[----:B------:R-:W-:Y:S02]  /*1dc0*/  CS2R R80, SRZ ;  /* 0x0000000000507805 */ /* 0x000fe4000001ff00 */
[----:B------:R-:W-:Y:S01]  /*1dd0*/  LEA.HI.X.SX32 R160, R160, R7, 0x1, P3 ;  /* 0x00000007a0a07211 */ /* 0x000fe200018f0eff */
[----:B------:R-:W-:Y:S01]  /*1de0*/  IMAD R4, R165, 0x2, R142 ;  /* 0x00000002a5047824 */ /* 0x000fe200078e028e */
[----:B------:R-:W-:-:S02]  /*1df0*/  IADD3 R157, P3, R154, R17, RZ ;  /* 0x000000119a9d7210 */ /* 0x000fc40007f7e0ff */
[----:B------:R-:W-:Y:S02]  /*1e00*/  CS2R R82, SRZ ;  /* 0x0000000000527805 */ /* 0x000fe4000001ff00 */
[----:B------:R-:W-:Y:S01]  /*1e10*/  LEA.HI.X.SX32 R149, R14, R7, 0x1, P2 ;  /* 0x000000070e957211 */ /* 0x000fe200010f0eff */
[C---:B------:R-:W-:Y:S01]  /*1e20*/  IMAD R6, R165.reuse, 0x2, R4 ;  /* 0x00000002a5067824 */ /* 0x040fe200078e0204 */
[-C--:B------:R-:W-:Y:S02]  /*1e30*/  IADD3 R144, P4, R4, R17.reuse, RZ ;  /* 0x0000001104907210 */ /* 0x080fe40007f9e0ff */
[----:B------:R-:W-:Y:S02]  /*1e40*/  CS2R R84, SRZ ;  /* 0x0000000000547805 */ /* 0x000fe4000001ff00 */
[----:B------:R-:W-:Y:S01]  /*1e50*/  IADD3 R146, P2, R18, R17, RZ ;  /* 0x0000001112927210 */ /* 0x000fe20007f5e0ff */
[----:B------:R-:W-:Y:S01]  /*1e60*/  IMAD R136, R165, 0x2, R6 ;  /* 0x00000002a5887824 */ /* 0x000fe200078e0206 */
[----:B------:R-:W-:-:S02]  /*1e70*/  LEA.HI.X.SX32 R141, R4, R7, 0x1, P4 ;  /* 0x00000007048d7211 */ /* 0x000fc400020f0eff */
[----:B------:R-:W-:Y:S02]  /*1e80*/  CS2R R86, SRZ ;  /* 0x0000000000567805 */ /* 0x000fe4000001ff00 */
[----:B------:R-:W-:Y:S01]  /*1e90*/  LEA.HI.X.SX32 R154, R154, R7, 0x1, P3 ;  /* 0x000000079a9a7211 */ /* 0x000fe200018f0eff */
[C---:B------:R-:W-:Y:S01]  /*1ea0*/  IMAD R2, R165.reuse, 0x2, R136 ;  /* 0x00000002a5027824 */ /* 0x040fe200078e0288 */
[----:B------:R-:W-:Y:S01]  /*1eb0*/  IADD3 R151, P3, R148, R17, RZ ;  /* 0x0000001194977210 */ /* 0x000fe20007f7e0ff */
[----:B------:R-:W-:Y:S01]  /*1ec0*/  UMOV UR12, 0xfffffffe ;  /* 0xfffffffe000c7882 */ /* 0x000fe20000000000 */
[----:B------:R-:W-:Y:S01]  /*1ed0*/  LEA.HI.X.SX32 R143, R18, R7, 0x1, P2 ;  /* 0x00000007128f7211 */ /* 0x000fe200010f0eff */
[C---:B------:R-:W-:Y:S01]  /*1ee0*/  IMAD R8, R165.reuse, 0x2, R2 ;  /* 0x00000002a5087824 */ /* 0x040fe200078e0202 */
[-C--:B------:R-:W-:Y:S01]  /*1ef0*/  IADD3 R138, P4, R2, R17.reuse, RZ ;  /* 0x00000011028a7210 */ /* 0x080fe20007f9e0ff */
[----:B------:R-:W-:Y:S01]  /*1f00*/  UMOV UR13, 0x7fffffdf ;  /* 0x7fffffdf000d7882 */ /* 0x000fe20000000000 */
[----:B------:R-:W-:Y:S01]  /*1f10*/  IADD3 R140, P2, R6, R17, RZ ;  /* 0x00000011068c7210 */ /* 0x000fe20007f5e0ff */
[C---:B------:R-:W-:Y:S01]  /*1f20*/  IMAD R130, R165.reuse, 0x2, R8 ;  /* 0x00000002a5827824 */ /* 0x040fe200078e0208 */
[-C--:B------:R-:W-:Y:S01]  /*1f30*/  LEA.HI.X.SX32 R135, R2, R7.reuse, 0x1, P4 ;  /* 0x0000000702877211 */ /* 0x080fe200020f0eff */
[----:B------:R-:W-:Y:S01]  /*1f40*/  UMOV UR7, URZ ;  /* 0x0000003f00077c82 */ /* 0x000fe20008000000 */
[----:B------:R-:W-:Y:S01]  /*1f50*/  LEA.HI.X.SX32 R148, R148, R7, 0x1, P3 ;  /* 0x0000000794947211 */ /* 0x000fe200018f0eff */
[C---:B------:R-:W-:Y:S01]  /*1f60*/  IMAD R10, R165.reuse, 0x2, R130 ;  /* 0x00000002a50a7824 */ /* 0x040fe200078e0282 */
[----:B------:R-:W-:Y:S01]  /*1f70*/  IADD3 R145, P3, R142, R17, RZ ;  /* 0x000000118e917210 */ /* 0x000fe20007f7e0ff */
[----:B------:R-:W-:Y:S01]  /*1f80*/  UMOV UR8, URZ ;  /* 0x0000003f00087c82 */ /* 0x000fe20008000000 */
[----:B------:R-:W-:Y:S01]  /*1f90*/  LEA.HI.X.SX32 R137, R6, R7, 0x1, P2 ;  /* 0x0000000706897211 */ /* 0x000fe200010f0eff */
[C---:B------:R-:W-:Y:S01]  /*1fa0*/  IMAD R12, R165.reuse, 0x2, R10 ;  /* 0x00000002a50c7824 */ /* 0x040fe200078e020a */
[-C--:B------:R-:W-:Y:S01]  /*1fb0*/  IADD3 R134, P2, R8, R17.reuse, RZ ;  /* 0x0000001108867210 */ /* 0x080fe20007f5e0ff */
[----:B------:R-:W-:Y:S01]  /*1fc0*/  UMOV UR6, URZ ;  /* 0x0000003f00067c82 */ /* 0x000fe20008000000 */
[----:B------:R-:W-:Y:S01]  /*1fd0*/  IADD3 R132, P4, R10, R17, RZ ;  /* 0x000000110a847210 */ /* 0x000fe20007f9e0ff */
[----:B------:R-:W-:Y:S01]  /*1fe0*/  IMAD R124, R165, 0x2, R12 ;  /* 0x00000002a57c7824 */ /* 0x000fe200078e020c */
[----:B------:R-:W-:-:S02]  /*1ff0*/  R2UR UR34, R0 ;  /* 0x00000000002272ca */ /* 0x000fc400000e0000 */
[----:B------:R-:W-:Y:S01]  /*2000*/  LEA.HI.X.SX32 R142, R142, R7, 0x1, P3 ;  /* 0x000000078e8e7211 */ /* 0x000fe200018f0eff */
[C---:B------:R-:W-:Y:S01]  /*2010*/  IMAD R4, R165.reuse, 0x2, R124 ;  /* 0x00000002a5047824 */ /* 0x040fe200078e027c */
[----:B------:R-:W-:Y:S02]  /*2020*/  LOP3.LUT R0, R166, 0x3f, RZ, 0xc0, !PT ;  /* 0x0000003fa6007812 */ /* 0x000fe400078ec0ff */
[----:B------:R-:W-:Y:S01]  /*2030*/  IADD3 R139, P3, R136, R17, RZ ;  /* 0x00000011888b7210 */ /* 0x000fe20007f7e0ff */
[----:B------:R-:W-:Y:S01]  /*2040*/  IMAD R2, R165, 0x2, R4 ;  /* 0x00000002a5027824 */ /* 0x000fe200078e0204 */
[----:B------:R-:W-:Y:S01]  /*2050*/  LOP3.LUT R190, R5, R190, RZ, 0xfc, !PT ;  /* 0x000000be05be7212 */ /* 0x000fe200078efcff */
[----:B------:R-:W-:Y:S01]  /*2060*/  IMAD R3, R0, UR11, RZ ;  /* 0x0000000b00037c24 */ /* 0x000fe2000f8e02ff */
[----:B------:R-:W-:Y:S01]  /*2070*/  SHF.R.U32.HI R5, RZ, 0x6, R166 ;  /* 0x00000006ff057819 */ /* 0x000fe200000116a6 */
[----:B------:R-:W-:Y:S01]  /*2080*/  IMAD R22, R165, 0x2, R2 ;  /* 0x00000002a5167824 */ /* 0x000fe200078e0202 */
[----:B------:R-:W-:-:S02]  /*2090*/  LEA.HI.X.SX32 R131, R8, R7, 0x1, P2 ;  /* 0x0000000708837211 */ /* 0x000fc400010f0eff */
[----:B------:R-:W-:Y:S01]  /*20a0*/  LEA.HI.X.SX32 R129, R10, R7, 0x1, P4 ;  /* 0x000000070a817211 */ /* 0x000fe200020f0eff */
[C---:B------:R-:W-:Y:S01]  /*20b0*/  IMAD R6, R165.reuse, 0x2, R22 ;  /* 0x00000002a5067824 */ /* 0x040fe200078e0216 */
[-C--:B------:R-:W-:Y:S02]  /*20c0*/  IADD3 R128, P2, R12, R17.reuse, RZ ;  /* 0x000000110c807210 */ /* 0x080fe40007f5e0ff */
[----:B------:R-:W-:Y:S01]  /*20d0*/  IADD3 R126, P4, R4, R17, RZ ;  /* 0x00000011047e7210 */ /* 0x000fe20007f9e0ff */
[----:B------:R-:W-:Y:S01]  /*20e0*/  IMAD R16, R165, 0x2, R6 ;  /* 0x00000002a5107824 */ /* 0x000fe200078e0206 */
[----:B------:R-:W-:Y:S02]  /*20f0*/  LEA.HI.X.SX32 R136, R136, R7, 0x1, P3 ;  /* 0x0000000788887211 */ /* 0x000fe400018f0eff */
[----:B------:R-:W-:Y:S02]  /*2100*/  IADD3 R133, P3, R130, R17, RZ ;  /* 0x0000001182857210 */ /* 0x000fe40007f7e0ff */
[----:B------:R-:W-:-:S02]  /*2110*/  SGXT.U32 R0, R5, 0x2 ;  /* 0x000000020500781a */ /* 0x000fc40000000000 */
[-C--:B------:R-:W-:Y:S02]  /*2120*/  LEA.HI.X.SX32 R125, R12, R7.reuse, 0x1, P2 ;  /* 0x000000070c7d7211 */ /* 0x080fe400010f0eff */
[----:B------:R-:W-:Y:S01]  /*2130*/  LEA.HI.X.SX32 R123, R4, R7, 0x1, P4 ;  /* 0x00000007047b7211 */ /* 0x000fe200020f0eff */
[C---:B------:R-:W-:Y:S01]  /*2140*/  IMAD R4, R165.reuse, 0x2, R16 ;  /* 0x00000002a5047824 */ /* 0x040fe200078e0210 */
[----:B------:R-:W-:Y:S01]  /*2150*/  IADD3 R122, P2, R2, R17, RZ ;  /* 0x00000011027a7210 */ /* 0x000fe20007f5e0ff */
[----:B--2---:R-:W-:Y:S01]  /*2160*/  IMAD R10, R0, R31, RZ ;  /* 0x0000001f000a7224 */ /* 0x004fe200078e02ff */
[----:B------:R-:W-:Y:S01]  /*2170*/  LEA.HI.X.SX32 R130, R130, R7, 0x1, P3 ;  /* 0x0000000782827211 */ /* 0x000fe200018f0eff */
[----:B------:R-:W-:Y:S01]  /*2180*/  IMAD R14, R165, 0x2, R4 ;  /* 0x00000002a50e7824 */ /* 0x000fe200078e0204 */
[----:B-1----:R-:W-:Y:S01]  /*2190*/  IADD3 R32, P0, P1, R3, UR10, R32 ;  /* 0x0000000a03207c10 */ /* 0x002fe2000f91e020 */
[----:B------:R-:W-:Y:S01]  /*21a0*/  ULDC UR10, c[0x0][0x238] ;  /* 0x00008e00000a7ab9 */ /* 0x000fe20000000800 */
[----:B------:R-:W-:Y:S01]  /*21b0*/  SHF.R.S32.HI R24, RZ, 0x1f, R3 ;  /* 0x0000001fff187819 */ /* 0x000fe20000011403 */
[----:B------:R-:W-:Y:S01]  /*21c0*/  IMAD R13, R165, 0x2, R14 ;  /* 0x00000002a50d7824 */ /* 0x000fe200078e020e */
[----:B------:R-:W-:-:S02]  /*21d0*/  IADD3 R127, P3, R124, R17, RZ ;  /* 0x000000117c7f7210 */ /* 0x000fc40007f7e0ff */
[-C--:B------:R-:W-:Y:S02]  /*21e0*/  LEA.HI.X.SX32 R23, R2, R7.reuse, 0x1, P2 ;  /* 0x0000000702177211 */ /* 0x080fe400010f0eff */
[----:B------:R-:W-:Y:S02]  /*21f0*/  LEA.HI R2, R166, 0xc, RZ, 0x1a ;  /* 0x0000000ca6027811 */ /* 0x000fe400078fd0ff */
[----:B------:R-:W-:Y:S02]  /*2200*/  LEA.HI.X.SX32 R124, R124, R7, 0x1, P3 ;  /* 0x000000077c7c7211 */ /* 0x000fe400018f0eff */
[----:B------:R-:W-:Y:S01]  /*2210*/  IADD3.X R34, R24, UR4, R33, P0, P1 ;  /* 0x0000000418227c10 */ /* 0x000fe200087e2421 */
[C---:B------:R-:W-:Y:S01]  /*2220*/  IMAD R24, R31.reuse, 0x4, R10 ;  /* 0x000000041f187824 */ /* 0x040fe200078e020a */
[----:B------:R-:W-:Y:S01]  /*2230*/  IADD3 R121, P3, R22, R17, RZ ;  /* 0x0000001116797210 */ /* 0x000fe20007f7e0ff */
[----:B------:R-:W-:Y:S01]  /*2240*/  IMAD R9, R2, R31, RZ ;  /* 0x0000001f02097224 */ /* 0x000fe200078e02ff */
[----:B------:R-:W-:Y:S01]  /*2250*/  IADD3 R120, P4, R6, R17, RZ ;  /* 0x0000001106787210 */ /* 0x000fe20007f9e0ff */
[----:B------:R-:W-:Y:S01]  /*2260*/  IMAD R2, R31, 0x4, R24 ;  /* 0x000000041f027824 */ /* 0x000fe200078e0218 */
[----:B------:R-:W-:Y:S01]  /*2270*/  LEA.HI R0, R166, 0x2c, RZ, 0x1a ;  /* 0x0000002ca6007811 */ /* 0x000fe200078fd0ff */
[----:B------:R-:W-:Y:S01]  /*2280*/  UIADD3 UR4, UR25, 0x4000, URZ ;  /* 0x0000400019047890 */ /* 0x000fe2000fffe03f */
[----:B------:R-:W-:-:S02]  /*2290*/  LEA.HI.X.SX32 R22, R22, R7, 0x1, P3 ;  /* 0x0000000716167211 */ /* 0x000fc400018f0eff */
[----:B------:R-:W-:Y:S01]  /*22a0*/  LEA.HI.X.SX32 R21, R6, R7, 0x1, P4 ;  /* 0x0000000706157211 */ /* 0x000fe200020f0eff */
[----:B------:R-:W-:Y:S01]  /*22b0*/  IMAD R241, R0, R31, RZ ;  /* 0x0000001f00f17224 */ /* 0x000fe200078e02ff */
[----:B------:R-:W-:Y:S01]  /*22c0*/  LEA.HI R5, R166, 0x4c, RZ, 0x1a ;  /* 0x0000004ca6057811 */ /* 0x000fe200078fd0ff */
[----:B------:R-:W-:Y:S01]  /*22d0*/  IMAD R0, R31, 0x8, R2 ;  /* 0x000000081f007824 */ /* 0x000fe200078e0202 */
[-C--:B------:R-:W-:Y:S01]  /*22e0*/  IADD3 R20, P2, R16, R17.reuse, RZ ;  /* 0x0000001110147210 */ /* 0x080fe20007f5e0ff */
[----:B------:R-:W-:Y:S01]  /*22f0*/  USHF.R.U32.HI UR4, URZ, 0x4, UR4 ;  /* 0x000000043f047899 */ /* 0x000fe20008011604 */
[----:B------:R-:W-:Y:S01]  /*2300*/  IADD3 R19, P3, R4, R17, RZ ;  /* 0x0000001104137210 */ /* 0x000fe20007f7e0ff */
[----:B------:R-:W-:Y:S01]  /*2310*/  IMAD R5, R5, R31, RZ ;  /* 0x0000001f05057224 */ /* 0x000fe200078e02ff */
[-C--:B------:R-:W-:Y:S01]  /*2320*/  IADD3 R18, P4, R14, R17.reuse, RZ ;  /* 0x000000110e127210 */ /* 0x080fe20007f9e0ff */
[----:B------:R-:W-:Y:S01]  /*2330*/  IMAD R25, R31, 0x4, R0 ;  /* 0x000000041f197824 */ /* 0x000fe200078e0200 */
[C---:B------:R-:W-:Y:S01]  /*2340*/  LEA.HI R6, R166.reuse, 0x5c, RZ, 0x1a ;  /* 0x0000005ca6067811 */ /* 0x040fe200078fd0ff */
[----:B------:R-:W-:Y:S01]  /*2350*/  USGXT.U32 UR4, UR4, 0xe ;  /* 0x0000000e0404789a */ /* 0x000fe20008000000 */
[----:B------:R-:W-:Y:S01]  /*2360*/  IADD3 R17, P5, R13, R17, RZ ;  /* 0x000000110d117210 */ /* 0x000fe20007fbe0ff */
[C---:B------:R-:W-:Y:S01]  /*2370*/  IMAD R193, R31.reuse, 0x4, R25 ;  /* 0x000000041fc17824 */ /* 0x040fe200078e0219 */
[----:B------:R-:W-:Y:S01]  /*2380*/  LEA.HI R3, R166, 0x1c, RZ, 0x1a ;  /* 0x0000001ca6037811 */ /* 0x000fe200078fd0ff */
[----:B------:R-:W-:Y:S01]  /*2390*/  IMAD R6, R6, R31, RZ ;  /* 0x0000001f06067224 */ /* 0x000fe200078e02ff */
[----:B------:R-:W-:Y:S01]  /*23a0*/  LEA.HI.X.SX32 R14, R14, R7, 0x1, P4 ;  /* 0x000000070e0e7211 */ /* 0x000fe200020f0eff */
[----:B------:R-:W-:Y:S01]  /*23b0*/  IMAD R229, R31, 0x8, R193 ;  /* 0x000000081fe57824 */ /* 0x000fe200078e02c1 */
[----:B------:R-:W-:Y:S01]  /*23c0*/  LEA.HI R8, R166, 0x7c, RZ, 0x1a ;  /* 0x0000007ca6087811 */ /* 0x000fe200078fd0ff */
[----:B------:R-:W-:Y:S01]  /*23d0*/  IMAD R3, R3, R31, RZ ;  /* 0x0000001f03037224 */ /* 0x000fe200078e02ff */
[-C--:B------:R-:W-:Y:S01]  /*23e0*/  LEA.HI.X.SX32 R16, R16, R7.reuse, 0x1, P2 ;  /* 0x0000000710107211 */ /* 0x080fe200010f0eff */
[----:B------:R-:W-:Y:S01]  /*23f0*/  IMAD R233, R31, 0x4, R229 ;  /* 0x000000041fe97824 */ /* 0x000fe200078e02e5 */
[----:B------:R-:W-:Y:S01]  /*2400*/  LEA.HI.X.SX32 R15, R4, R7, 0x1, P3 ;  /* 0x00000007040f7211 */ /* 0x000fe200018f0eff */
[----:B------:R-:W-:Y:S01]  /*2410*/  IMAD R26, R8, R31, RZ ;  /* 0x0000001f081a7224 */ /* 0x000fe200078e02ff */
[----:B------:R-:W-:Y:S01]  /*2420*/  LEA.HI.X.SX32 R13, R13, R7, 0x1, P5 ;  /* 0x000000070d0d7211 */ /* 0x000fe200028f0eff */
[C---:B------:R-:W-:Y:S01]  /*2430*/  IMAD R237, R31.reuse, 0x4, R233 ;  /* 0x000000041fed7824 */ /* 0x040fe200078e02e9 */
[-C--:B------:R-:W-:Y:S01]  /*2440*/  IADD3 R12, P4, R10, R32.reuse, RZ ;  /* 0x000000200a0c7210 */ /* 0x080fe20007f9e0ff */
[----:B------:R-:W-:Y:S01]  /*2450*/  UIADD3 UR14, UP0, UR4, 0x2, URZ ;  /* 0x00000002040e7890 */ /* 0x000fe2000ff1e03f */
[C---:B------:R-:W-:Y:S01]  /*2460*/  LEA.HI R4, R166.reuse, 0x3c, RZ, 0x1a ;  /* 0x0000003ca6047811 */ /* 0x040fe200078fd0ff */
[----:B------:R-:W-:Y:S01]  /*2470*/  IMAD R245, R31, 0x8, R237 ;  /* 0x000000081ff57824 */ /* 0x000fe200078e02ed */
[----:B------:R-:W-:Y:S01]  /*2480*/  LEA.HI R7, R166, 0x6c, RZ, 0x1a ;  /* 0x0000006ca6077811 */ /* 0x000fe200078fd0ff */
[----:B------:R-:W-:Y:S01]  /*2490*/  UIADD3.X UR15, UR5, 0x40000040, URZ, UP0, !UPT ;  /* 0x40000040050f7890 */ /* 0x000fe200087fe43f */
[----:B------:R-:W-:Y:S01]  /*24a0*/  IADD3 R167, P3, R5, R32, RZ ;  /* 0x0000002005a77210 */ /* 0x000fe20007f7e0ff */
[-C--:B------:R-:W-:Y:S01]  /*24b0*/  IMAD R4, R4, R31.reuse, RZ ;  /* 0x0000001f04047224 */ /* 0x080fe200078e02ff */
[----:B------:R-:W-:Y:S01]  /*24c0*/  LEA.HI.X.SX32 R10, R10, R34, 0x1, P4 ;  /* 0x000000220a0a7211 */ /* 0x000fe200020f0eff */
[----:B------:R-:W-:Y:S01]  /*24d0*/  IMAD R7, R7, R31, RZ ;  /* 0x0000001f07077224 */ /* 0x000fe200078e02ff */
[-C--:B------:R-:W-:Y:S01]  /*24e0*/  IADD3 R8, P4, R6, R32.reuse, RZ ;  /* 0x0000002006087210 */ /* 0x080fe20007f9e0ff */
[----:B------:R-:W-:Y:S01]  /*24f0*/  STL [R1+0x1c], R167 ;  /* 0x00001ca701007387 */ /* 0x000fe20000100800 */
[-C--:B------:R-:W-:Y:S01]  /*2500*/  IADD3 R11, P5, R9, R32.reuse, RZ ;  /* 0x00000020090b7210 */ /* 0x080fe20007fbe0ff */
[----:B------:R-:W-:Y:S01]  /*2510*/  IMAD R247, R31, 0x4, R245 ;  /* 0x000000041ff77824 */ /* 0x000fe200078e02f5 */
[----:B------:R-:W-:Y:S01]  /*2520*/  IADD3 R199, P0, R3, R32, RZ ;  /* 0x0000002003c77210 */ /* 0x000fe20007f1e0ff */
[----:B------:R0:W-:Y:S01]  /*2530*/  STL [R1+0x3c], R8 ;  /* 0x00003c0801007387 */ /* 0x0001e20000100800 */
[----:B------:R-:W-:Y:S01]  /*2540*/  LEA.HI.X.SX32 R9, R9, R34, 0x1, P5 ;  /* 0x0000002209097211 */ /* 0x000fe200028f0eff */
[----:B------:R-:W-:Y:S01]  /*2550*/  IMAD R249, R31, 0x4, R247 ;  /* 0x000000041ff97824 */ /* 0x000fe200078e02f7 */
[----:B------:R-:W-:Y:S01]  /*2560*/  IADD3 R252, P2, R4, R32, RZ ;  /* 0x0000002004fc7210 */ /* 0x000fe20007f5e0ff */
[----:B------:R-:W-:Y:S01]  /*2570*/  UIADD3.64 UR26, UR4, -UR12, URZ ;  /* 0x8000000c041a7297 */ /* 0x000fe2000fffe03f */
[----:B------:R-:W-:Y:S01]  /*2580*/  LEA.HI.X.SX32 R198, R3, R34, 0x1, P0 ;  /* 0x0000002203c67211 */ /* 0x000fe200000f0eff */
[----:B------:R-:W-:Y:S01]  /*2590*/  UIADD3.64 UR30, UR14, 0x2, URZ ;  /* 0x000000020e1e7897 */ /* 0x000fe2000fffe03f */
[----:B------:R-:W-:Y:S01]  /*25a0*/  IADD3 R3, P0, R26, R32, RZ ;  /* 0x000000201a037210 */ /* 0x000fe20007f1e0ff */
[----:B------:R-:W-:Y:S01]  /*25b0*/  UIADD3.64 UR18, UR14, 0x4, URZ ;  /* 0x000000040e127897 */ /* 0x000fe2000fffe03f */
[----:B------:R-:W-:-:S02]  /*25c0*/  LEA.HI.X.SX32 R251, R4, R34, 0x1, P2 ;  /* 0x0000002204fb7211 */ /* 0x000fc400010f0eff */
[----:B0-----:R-:W-:Y:S02]  /*25d0*/  IADD3 R8, P5, R7, R32, RZ ;  /* 0x0000002007087210 */ /* 0x001fe40007fbe0ff */
[----:B------:R-:W-:Y:S02]  /*25e0*/  LEA.HI.X.SX32 R4, R5, R34, 0x1, P3 ;  /* 0x0000002205047211 */ /* 0x000fe400018f0eff */
[C---:B------:R-:W-:Y:S01]  /*25f0*/  IADD3 R243, P1, R241.reuse, R32, RZ ;  /* 0x00000020f1f37210 */ /* 0x040fe20007f3e0ff */
[----:B------:R0:W-:Y:S03]  /*2600*/  STL [R1+0x5c], R8 ;  /* 0x00005c0801007387 */ /* 0x0001e60000100800 */
[----:B------:R-:W-:Y:S01]  /*2610*/  LEA.HI.X.SX32 R241, R241, R34, 0x1, P1 ;  /* 0x00000022f1f17211 */ /* 0x000fe200008f0eff */
[----:B------:R1:W-:Y:S04]  /*2620*/  STL [R1+0x7c], R3 ;  /* 0x00007c0301007387 */ /* 0x0003e80000100800 */
[----:B------:R2:W-:Y:S01]  /*2630*/  STL [R1+0x18], R4 ;  /* 0x0000180401007387 */ /* 0x0005e20000100800 */
[----:B0-----:R-:W-:-:S02]  /*2640*/  IADD3 R8, P1, R24, R32, RZ ;  /* 0x0000002018087210 */ /* 0x001fc40007f3e0ff */
[-C--:B-1----:R-:W-:Y:S02]  /*2650*/  LEA.HI.X.SX32 R3, R6, R34.reuse, 0x1, P4 ;  /* 0x0000002206037211 */ /* 0x082fe400020f0eff */
[----:B--2---:R-:W-:-:S03]  /*2660*/  LEA.HI.X.SX32 R4, R7, R34, 0x1, P5 ;  /* 0x0000002207047211 */ /* 0x004fc600028f0eff */
[----:B------:R0:W-:Y:S01]  /*2670*/  STL [R1+0x38], R3 ;  /* 0x0000380301007387 */ /* 0x0001e20000100800 */
[----:B------:R-:W-:Y:S01]  /*2680*/  LEA.HI.X.SX32 R7, R24, R34, 0x1, P1 ;  /* 0x0000002218077211 */ /* 0x000fe200008f0eff */
[----:B------:R-:W-:Y:S01]  /*2690*/  IMAD R24, R31, 0x8, R249 ;  /* 0x000000081f187824 */ /* 0x000fe200078e02f9 */
[----:B------:R-:W-:Y:S01]  /*26a0*/  IADD3 R5, P1, R0, R32, RZ ;  /* 0x0000002000057210 */ /* 0x000fe20007f3e0ff */
[----:B------:R1:W-:Y:S01]  /*26b0*/  STL [R1+0x58], R4 ;  /* 0x0000580401007387 */ /* 0x0003e20000100800 */
[----:B0-----:R-:W-:Y:S02]  /*26c0*/  LEA.HI.X.SX32 R3, R26, R34, 0x1, P0 ;  /* 0x000000221a037211 */ /* 0x001fe400000f0eff */
[CC--:B------:R-:W-:Y:S02]  /*26d0*/  IADD3 R6, P0, R2.reuse, R32.reuse, RZ ;  /* 0x0000002002067210 */ /* 0x0c0fe40007f1e0ff */
[----:B-1----:R-:W-:Y:S01]  /*26e0*/  IADD3 R4, P2, R25, R32, RZ ;  /* 0x0000002019047210 */ /* 0x002fe20007f5e0ff */
[----:B------:R0:W-:Y:S02]  /*26f0*/  STL [R1+0x78], R3 ;  /* 0x0000780301007387 */ /* 0x0001e40000100800 */
[----:B0-----:R-:W-:-:S02]  /*2700*/  LEA.HI.X.SX32 R3, R2, R34, 0x1, P0 ;  /* 0x0000002202037211 */ /* 0x001fc400000f0eff */
[-C--:B------:R-:W-:Y:S02]  /*2710*/  LEA.HI.X.SX32 R2, R0, R34.reuse, 0x1, P1 ;  /* 0x0000002200027211 */ /* 0x080fe400008f0eff */
[----:B------:R-:W-:Y:S01]  /*2720*/  LEA.HI.X.SX32 R0, R25, R34, 0x1, P2 ;  /* 0x0000002219007211 */ /* 0x000fe200010f0eff */
[----:B------:R-:W-:Y:S01]  /*2730*/  IMAD R25, R31, 0x4, R24 ;  /* 0x000000041f197824 */ /* 0x000fe200078e0218 */
[-C--:B------:R-:W-:Y:S02]  /*2740*/  IADD3 R231, P1, R229, R32.reuse, RZ ;  /* 0x00000020e5e77210 */ /* 0x080fe40007f3e0ff */
[----:B------:R-:W-:Y:S01]  /*2750*/  IADD3 R235, P2, R233, R32, RZ ;  /* 0x00000020e9eb7210 */ /* 0x000fe20007f5e0ff */
[----:B------:R-:W-:Y:S01]  /*2760*/  IMAD R26, R31, 0x4, R25 ;  /* 0x000000041f1a7824 */ /* 0x000fe200078e0219 */
[-C--:B------:R-:W-:Y:S02]  /*2770*/  LEA.HI.X.SX32 R229, R229, R34.reuse, 0x1, P1 ;  /* 0x00000022e5e57211 */ /* 0x080fe400008f0eff */
[----:B------:R-:W-:Y:S01]  /*2780*/  LEA.HI.X.SX32 R233, R233, R34, 0x1, P2 ;  /* 0x00000022e9e97211 */ /* 0x000fe200010f0eff */
[----:B------:R-:W-:Y:S01]  /*2790*/  IMAD R27, R31, 0x8, R26 ;  /* 0x000000081f1b7824 */ /* 0x000fe200078e021a */
[----:B------:R-:W-:-:S02]  /*27a0*/  IADD3 R246, P1, R245, R32, RZ ;  /* 0x00000020f5f67210 */ /* 0x000fc40007f3e0ff */
[-C--:B------:R-:W-:Y:S01]  /*27b0*/  IADD3 R197, P0, R193, R32.reuse, RZ ;  /* 0x00000020c1c57210 */ /* 0x080fe20007f1e0ff */
[----:B------:R-:W-:Y:S01]  /*27c0*/  IMAD R28, R31, 0x4, R27 ;  /* 0x000000041f1c7824 */ /* 0x000fe200078e021b */
[----:B------:R-:W-:Y:S02]  /*27d0*/  IADD3 R248, P2, R247, R32, RZ ;  /* 0x00000020f7f87210 */ /* 0x000fe40007f5e0ff */
[-C--:B------:R-:W-:Y:S01]  /*27e0*/  LEA.HI.X.SX32 R245, R245, R34.reuse, 0x1, P1 ;  /* 0x00000022f5f57211 */ /* 0x080fe200008f0eff */
[----:B------:R-:W-:Y:S01]  /*27f0*/  IMAD R29, R31, 0x4, R28 ;  /* 0x000000041f1d7824 */ /* 0x000fe200078e021c */
[-C--:B------:R-:W-:Y:S02]  /*2800*/  LEA.HI.X.SX32 R193, R193, R34.reuse, 0x1, P0 ;  /* 0x00000022c1c17211 */ /* 0x080fe400000f0eff */
[----:B------:R-:W-:Y:S01]  /*2810*/  LEA.HI.X.SX32 R247, R247, R34, 0x1, P2 ;  /* 0x00000022f7f77211 */ /* 0x000fe200010f0eff */
[----:B------:R-:W-:Y:S01]  /*2820*/  IMAD R30, R31, 0x8, R29 ;  /* 0x000000081f1e7824 */ /* 0x000fe200078e021d */
[----:B------:R-:W-:-:S02]  /*2830*/  IADD3 R168, P1, R24, R32, RZ ;  /* 0x0000002018a87210 */ /* 0x000fc40007f3e0ff */
[-C--:B------:R-:W-:Y:S02]  /*2840*/  IADD3 R239, P0, R237, R32.reuse, RZ ;  /* 0x00000020edef7210 */ /* 0x080fe40007f1e0ff */
[----:B------:R-:W-:Y:S01]  /*2850*/  IADD3 R167, P2, R25, R32, RZ ;  /* 0x0000002019a77210 */ /* 0x000fe20007f5e0ff */
[----:B------:R0:W-:Y:S01]  /*2860*/  STL [R1+0x4], R168 ;  /* 0x000004a801007387 */ /* 0x0001e20000100800 */
[----:B------:R-:W-:Y:S02]  /*2870*/  LEA.HI.X.SX32 R237, R237, R34, 0x1, P0 ;  /* 0x00000022eded7211 */ /* 0x000fe400000f0eff */
[C---:B------:R-:W-:Y:S01]  /*2880*/  IADD3 R250, P0, R249.reuse, R32, RZ ;  /* 0x00000020f9fa7210 */ /* 0x040fe20007f1e0ff */
[----:B------:R1:W-:Y:S03]  /*2890*/  STL [R1+0xc], R167 ;  /* 0x00000ca701007387 */ /* 0x0003e60000100800 */
[----:B------:R-:W-:-:S02]  /*28a0*/  LEA.HI.X.SX32 R249, R249, R34, 0x1, P0 ;  /* 0x00000022f9f97211 */ /* 0x000fc400000f0eff */
[----:B------:R-:W-:Y:S02]  /*28b0*/  IADD3 R169, P0, R26, R32, RZ ;  /* 0x000000201aa97210 */ /* 0x000fe40007f1e0ff */
[-C--:B0-----:R-:W-:Y:S01]  /*28c0*/  LEA.HI.X.SX32 R168, R24, R34.reuse, 0x1, P1 ;  /* 0x0000002218a87211 */ /* 0x081fe200008f0eff */
[----:B------:R-:W-:Y:S01]  /*28d0*/  IMAD R24, R31, 0x4, R30 ;  /* 0x000000041f187824 */ /* 0x000fe200078e021e */
[----:B-1----:R-:W-:-:S03]  /*28e0*/  LEA.HI.X.SX32 R167, R25, R34, 0x1, P2 ;  /* 0x0000002219a77211 */ /* 0x002fc600010f0eff */
[----:B------:R0:W-:Y:S01]  /*28f0*/  STL [R1], R168 ;  /* 0x000000a801007387 */ /* 0x0001e20000100800 */
[----:B------:R-:W-:-:S03]  /*2900*/  IMAD R25, R31, 0x4, R24 ;  /* 0x000000041f197824 */ /* 0x000fc600078e0218 */
[----:B------:R1:W-:Y:S04]  /*2910*/  STL [R1+0x8], R167 ;  /* 0x000008a701007387 */ /* 0x0003e80000100800 */
[----:B------:R2:W-:Y:S01]  /*2920*/  STL [R1+0x14], R169 ;  /* 0x000014a901007387 */ /* 0x0005e20000100800 */
[-C--:B0-----:R-:W-:Y:S02]  /*2930*/  IADD3 R168, P1, R27, R32.reuse, RZ ;  /* 0x000000201ba87210 */ /* 0x081fe40007f3e0ff */
[----:B-1----:R-:W-:-:S03]  /*2940*/  IADD3 R167, P2, R28, R32, RZ ;  /* 0x000000201ca77210 */ /* 0x002fc60007f5e0ff */
[----:B------:R0:W-:Y:S01]  /*2950*/  STL [R1+0x24], R168 ;  /* 0x000024a801007387 */ /* 0x0001e20000100800 */
[----:B--2---:R-:W-:-:S03]  /*2960*/  LEA.HI.X.SX32 R169, R26, R34, 0x1, P0 ;  /* 0x000000221aa97211 */ /* 0x004fc600000f0eff */
[----:B------:R1:W-:Y:S01]  /*2970*/  STL [R1+0x2c], R167 ;  /* 0x00002ca701007387 */ /* 0x0003e20000100800 */
[----:B------:R-:W-:-:S03]  /*2980*/  IMAD R26, R31, 0x8, R25 ;  /* 0x000000081f1a7824 */ /* 0x000fc600078e0219 */
[----:B------:R2:W-:Y:S01]  /*2990*/  STL [R1+0x10], R169 ;  /* 0x000010a901007387 */ /* 0x0005e20000100800 */
[-C--:B0-----:R-:W-:Y:S01]  /*29a0*/  LEA.HI.X.SX32 R168, R27, R34.reuse, 0x1, P1 ;  /* 0x000000221ba87211 */ /* 0x081fe200008f0eff */
[----:B------:R-:W-:Y:S01]  /*29b0*/  IMAD R27, R31, 0x4, R26 ;  /* 0x000000041f1b7824 */ /* 0x000fe200078e021a */
[----:B-1----:R-:W-:-:S03]  /*29c0*/  LEA.HI.X.SX32 R167, R28, R34, 0x1, P2 ;  /* 0x000000221ca77211 */ /* 0x002fc600010f0eff */
[----:B------:R0:W-:Y:S01]  /*29d0*/  STL [R1+0x20], R168 ;  /* 0x000020a801007387 */ /* 0x0001e20000100800 */
[----:B--2---:R-:W-:-:S03]  /*29e0*/  IADD3 R169, P0, R29, R32, RZ ;  /* 0x000000201da97210 */ /* 0x004fc60007f1e0ff */
[----:B------:R1:W-:Y:S04]  /*29f0*/  STL [R1+0x28], R167 ;  /* 0x000028a701007387 */ /* 0x0003e80000100800 */
[----:B------:R2:W-:Y:S01]  /*2a00*/  STL [R1+0x34], R169 ;  /* 0x000034a901007387 */ /* 0x0005e20000100800 */
[-C--:B0-----:R-:W-:Y:S02]  /*2a10*/  IADD3 R168, P1, R30, R32.reuse, RZ ;  /* 0x000000201ea87210 */ /* 0x081fe40007f3e0ff */
[----:B-1----:R-:W-:-:S03]  /*2a20*/  IADD3 R167, P2, R24, R32, RZ ;  /* 0x0000002018a77210 */ /* 0x002fc60007f5e0ff */
[----:B------:R0:W-:Y:S01]  /*2a30*/  STL [R1+0x44], R168 ;  /* 0x000044a801007387 */ /* 0x0001e20000100800 */
[----:B--2---:R-:W-:-:S03]  /*2a40*/  LEA.HI.X.SX32 R169, R29, R34, 0x1, P0 ;  /* 0x000000221da97211 */ /* 0x004fc600000f0eff */
[----:B------:R1:W-:Y:S01]  /*2a50*/  STL [R1+0x4c], R167 ;  /* 0x00004ca701007387 */ /* 0x0003e20000100800 */
[----:B------:R-:W-:-:S03]  /*2a60*/  CS2R R28, SRZ ;  /* 0x00000000001c7805 */ /* 0x000fc6000001ff00 */
[----:B------:R2:W-:Y:S01]  /*2a70*/  STL [R1+0x30], R169 ;  /* 0x000030a901007387 */ /* 0x0005e20000100800 */
[-C--:B0-----:R-:W-:Y:S02]  /*2a80*/  LEA.HI.X.SX32 R168, R30, R34.reuse, 0x1, P1 ;  /* 0x000000221ea87211 */ /* 0x081fe400008f0eff */
[----:B-1----:R-:W-:-:S03]  /*2a90*/  LEA.HI.X.SX32 R167, R24, R34, 0x1, P2 ;  /* 0x0000002218a77211 */ /* 0x002fc600010f0eff */
[----:B------:R0:W-:Y:S01]  /*2aa0*/  STL [R1+0x40], R168 ;  /* 0x000040a801007387 */ /* 0x0001e20000100800 */
[----:B------:R-:W-:Y:S01]  /*2ab0*/  IMAD R24, R31, 0x4, R27 ;  /* 0x000000041f187824 */ /* 0x000fe200078e021b */
[----:B------:R-:W-:Y:S02]  /*2ac0*/  CS2R R30, SRZ ;  /* 0x00000000001e7805 */ /* 0x000fe4000001ff00 */
[-C--:B--2---:R-:W-:Y:S01]  /*2ad0*/  IADD3 R169, P2, R27, R32.reuse, RZ ;  /* 0x000000201ba97210 */ /* 0x084fe20007f5e0ff */
[----:B------:R1:W-:Y:S01]  /*2ae0*/  STL [R1+0x48], R167 ;  /* 0x000048a701007387 */ /* 0x0003e20000100800 */
[-C--:B0-----:R-:W-:Y:S02]  /*2af0*/  IADD3 R168, P0, R25, R32.reuse, RZ ;  /* 0x0000002019a87210 */ /* 0x081fe40007f1e0ff */
[----:B-1----:R-:W-:-:S03]  /*2b00*/  IADD3 R167, P1, R26, R32, RZ ;  /* 0x000000201aa77210 */ /* 0x002fc60007f3e0ff */
[----:B------:R0:W-:Y:S04]  /*2b10*/  STL [R1+0x54], R168 ;  /* 0x000054a801007387 */ /* 0x0001e80000100800 */
[----:B------:R1:W-:Y:S04]  /*2b20*/  STL [R1+0x64], R167 ;  /* 0x000064a701007387 */ /* 0x0003e80000100800 */
[----:B------:R2:W-:Y:S01]  /*2b30*/  STL [R1+0x6c], R169 ;  /* 0x00006ca901007387 */ /* 0x0005e20000100800 */
[----:B0-----:R-:W-:Y:S02]  /*2b40*/  IADD3 R168, P3, R24, R32, RZ ;  /* 0x0000002018a87210 */ /* 0x001fe40007f7e0ff */
[----:B------:R-:W-:-:S02]  /*2b50*/  CS2R R32, SRZ ;  /* 0x0000000000207805 */ /* 0x000fc4000001ff00 */
[-C--:B-1----:R-:W-:Y:S01]  /*2b60*/  LEA.HI.X.SX32 R167, R25, R34.reuse, 0x1, P0 ;  /* 0x0000002219a77211 */ /* 0x082fe200000f0eff */
[----:B------:R0:W-:Y:S01]  /*2b70*/  STL [R1+0x74], R168 ;  /* 0x000074a801007387 */ /* 0x0001e20000100800 */
[----:B------:R-:W-:Y:S02]  /*2b80*/  LOP3.LUT P0, RZ, R166, 0x1, RZ, 0xc0, !PT ;  /* 0x00000001a6ff7812 */ /* 0x000fe4000780c0ff */
[-C--:B--2---:R-:W-:Y:S01]  /*2b90*/  LEA.HI.X.SX32 R169, R26, R34.reuse, 0x1, P1 ;  /* 0x000000221aa97211 */ /* 0x084fe200008f0eff */
[----:B------:R1:W-:Y:S04]  /*2ba0*/  STL [R1+0x50], R167 ;  /* 0x000050a701007387 */ /* 0x0003e80000100800 */
[----:B------:R2:W-:Y:S01]  /*2bb0*/  STL [R1+0x60], R169 ;  /* 0x000060a901007387 */ /* 0x0005e20000100800 */
[----:B0-----:R-:W-:-:S02]  /*2bc0*/  LEA.HI.X.SX32 R168, R27, R34, 0x1, P2 ;  /* 0x000000221ba87211 */ /* 0x001fc400010f0eff */
[----:B------:R-:W-:Y:S02]  /*2bd0*/  CS2R R26, SRZ ;  /* 0x00000000001a7805 */ /* 0x000fe4000001ff00 */
[----:B-1----:R-:W-:Y:S01]  /*2be0*/  LEA.HI.X.SX32 R167, R24, R34, 0x1, P3 ;  /* 0x0000002218a77211 */ /* 0x002fe200018f0eff */
[----:B------:R2:W-:Y:S01]  /*2bf0*/  STL [R1+0x68], R168 ;  /* 0x000068a801007387 */ /* 0x0005e20000100800 */
[----:B------:R-:W-:Y:S02]  /*2c00*/  CS2R R24, SRZ ;  /* 0x0000000000187805 */ /* 0x000fe4000001ff00 */
[----:B------:R-:W-:Y:S01]  /*2c10*/  CS2R R34, SRZ ;  /* 0x0000000000227805 */ /* 0x000fe2000001ff00 */
[----:B------:R2:W-:Y:S06]  /*2c20*/  STL [R1+0x70], R167 ;  /* 0x000070a701007387 */ /* 0x0005ec0000100800 */
.L_x_1:
[----:B------:R-:W-:Y:S01]  /*2c30*/  SHF.R.S32.HI R96, RZ, 0x1f, R195 ;  /* 0x0000001fff607819 */ /* 0x000fe200000114c3 */
[----:B------:R-:W-:Y:S01]  /*2c40*/  STL [R1+0x90], R196 ;  /* 0x000090c401007387 */ /* 0x000fe20000100800 */
[C---:B-----5:R-:W-:Y:S02]  /*2c50*/  IADD3 R92, P1, R195.reuse, R189, RZ ;  /* 0x000000bdc35c7210 */ /* 0x060fe40007f3e0ff */
[C---:B------:R-:W-:Y:S01]  /*2c60*/  IADD3 R90, P2, R195.reuse, R188, RZ ;  /* 0x000000bcc35a7210 */ /* 0x040fe20007f5e0ff */
[----:B------:R-:W0:Y:S02]  /*2c70*/  S2R R175, SR_TID.X ;  /* 0x0000000000af7919 */ /* 0x000e240000002100 */
[C---:B------:R-:W-:Y:S01]  /*2c80*/  IMAD.X R93, R96.reuse, 0x1, R187, P1 ;  /* 0x00000001605d7824 */ /* 0x040fe200008e06bb */
[----:B------:R-:W-:Y:S01]  /*2c90*/  IADD3 R88, P1, R195, R186, RZ ;  /* 0x000000bac3587210 */ /* 0x000fe20007f3e0ff */
[C---:B------:R-:W-:Y:S01]  /*2ca0*/  IMAD.X R91, R96.reuse, 0x1, R184, P2 ;  /* 0x00000001605b7824 */ /* 0x040fe200010e06b8 */
[----:B------:R-:W-:Y:S01]  /*2cb0*/  USHF.L.U32 UR9, UR34, 0x7, URZ ;  /* 0x0000000722097899 */ /* 0x000fe2000800063f */
[----:B------:R1:W-:Y:S02]  /*2cc0*/  STL [R1+0x8c], R194 ;  /* 0x00008cc201007387 */ /* 0x0003e40000100800 */
[----:B------:R-:W-:-:S02]  /*2cd0*/  IMAD.X R89, R96, 0x1, R183, P1 ;  /* 0x0000000160597824 */ /* 0x000fc400008e06b7 */
[----:B------:R3:W4:Y:S04]  /*2ce0*/  LDG.E.U8 R97, desc[UR32][R92.64] ;  /* 0x000000205c617981 */ /* 0x000728000c1e1100 */
[----:B------:R2:W4:Y:S04]  /*2cf0*/  LDG.E.U8 R98, desc[UR32][R90.64] ;  /* 0x000000205a627981 */ /* 0x000528000c1e1100 */
[----:B------:R1:W4:Y:S01]  /*2d00*/  LDG.E.U8 R99, desc[UR32][R88.64] ;  /* 0x0000002058637981 */ /* 0x000322000c1e1100 */
[----:B---3--:R-:W-:Y:S02]  /*2d10*/  IADD3 R92, P2, R195, R185, RZ ;  /* 0x000000b9c35c7210 */ /* 0x008fe40007f5e0ff */
[----:B0-----:R-:W-:-:S03]  /*2d20*/  LOP3.LUT P4, RZ, R175, 0x80, RZ, 0xc0, !PT ;  /* 0x00000080afff7812 */ /* 0x001fc6000788c0ff */
[C---:B------:R-:W-:Y:S01]  /*2d30*/  IMAD.X R93, R96.reuse, 0x1, R182, P2 ;  /* 0x00000001605d7824 */ /* 0x040fe200010e06b6 */
[C---:B--2---:R-:W-:Y:S01]  /*2d40*/  IADD3 R90, P1, R195.reuse, R164, RZ ;  /* 0x000000a4c35a7210 */ /* 0x044fe20007f3e0ff */
[----:B------:R-:W-:Y:S01]  /*2d50*/  ULOP3.LUT UR9, UR9, 0x200, URZ, 0xc0, !UPT ;  /* 0x0000020009097892 */ /* 0x000fe2000f8ec03f */
[C---:B-1----:R-:W-:Y:S01]  /*2d60*/  IADD3 R88, P2, R195.reuse, R163, RZ ;  /* 0x000000a3c3587210 */ /* 0x042fe20007f5e0ff */
[----:B------:R-:W-:Y:S01]  /*2d70*/  UMOV UR22, UR4 ;  /* 0x0000000400167c82 */ /* 0x000fe20008000000 */
[----:B------:R0:W2:Y:S01]  /*2d80*/  LDG.E.U8 R100, desc[UR32][R92.64] ;  /* 0x000000205c647981 */ /* 0x0000a2000c1e1100 */
[C---:B------:R-:W-:Y:S02]  /*2d90*/  IMAD.X R91, R96.reuse, 0x1, R161, P1 ;  /* 0x00000001605b7824 */ /* 0x040fe400008e06a1 */
[----:B------:R-:W-:Y:S01]  /*2da0*/  IMAD.X R89, R96, 0x1, R160, P2 ;  /* 0x0000000160597824 */ /* 0x000fe200010e06a0 */
[----:B------:R-:W-:Y:S01]  /*2db0*/  UMOV UR23, 0x40000040 ;  /* 0x4000004000177882 */ /* 0x000fe20000000000 */
[----:B------:R-:W-:Y:S01]  /*2dc0*/  UMOV UR21, 0x40000040 ;  /* 0x4000004000157882 */ /* 0x000fe20000000000 */
[----:B------:R1:W3:Y:S01]  /*2dd0*/  LDG.E.U8 R101, desc[UR32][R90.64] ;  /* 0x000000205a657981 */ /* 0x0002e2000c1e1100 */
[----:B0-----:R-:W-:-:S03]  /*2de0*/  IADD3 R92, P1, R195, R162, RZ ;  /* 0x000000a2c35c7210 */ /* 0x001fc60007f3e0ff */
[----:B------:R0:W2:Y:S02]  /*2df0*/  LDG.E.U8 R102, desc[UR32][R88.64] ;  /* 0x0000002058667981 */ /* 0x0000a4000c1e1100 */
[----:B------:R-:W-:Y:S01]  /*2e00*/  IMAD.X R93, R96, 0x1, R159, P1 ;  /* 0x00000001605d7824 */ /* 0x000fe200008e069f */
[C---:B-1----:R-:W-:Y:S01]  /*2e10*/  IADD3 R90, P2, R195.reuse, R158, RZ ;  /* 0x0000009ec35a7210 */ /* 0x042fe20007f5e0ff */
[----:B------:R-:W-:Y:S01]  /*2e20*/  STL [R1+0x88], R191 ;  /* 0x000088bf01007387 */ /* 0x000fe20000100800 */
[----:B0-----:R-:W-:-:S03]  /*2e30*/  IADD3 R88, P1, R195, R157, RZ ;  /* 0x0000009dc3587210 */ /* 0x001fc60007f3e0ff */
[C---:B------:R-:W-:Y:S01]  /*2e40*/  IMAD.X R91, R96.reuse, 0x1, R155, P2 ;  /* 0x00000001605b7824 */ /* 0x040fe200010e069b */
[----:B------:R0:W2:Y:S01]  /*2e50*/  LDG.E.U8 R103, desc[UR32][R92.64] ;  /* 0x000000205c677981 */ /* 0x0000a2000c1e1100 */
[----:B------:R-:W-:-:S03]  /*2e60*/  IMAD.X R89, R96, 0x1, R154, P1 ;  /* 0x0000000160597824 */ /* 0x000fc600008e069a */
[----:B------:R1:W2:Y:S04]  /*2e70*/  LDG.E.U8 R104, desc[UR32][R90.64] ;  /* 0x000000205a687981 */ /* 0x0002a8000c1e1100 */
[----:B------:R1:W2:Y:S01]  /*2e80*/  LDG.E.U8 R105, desc[UR32][R88.64] ;  /* 0x0000002058697981 */ /* 0x0002a2000c1e1100 */
[C---:B0-----:R-:W-:Y:S02]  /*2e90*/  IADD3 R92, P2, R195.reuse, R156, RZ ;  /* 0x0000009cc35c7210 */ /* 0x041fe40007f5e0ff */
[----:B------:R-:W-:Y:S01]  /*2ea0*/  SEL R202, RZ, 0x90, !P4 ;  /* 0x00000090ffca7807 */ /* 0x000fe20006000000 */
[----:B------:R-:W-:Y:S01]  /*2eb0*/  ULEA.HI UR9, UR25, UR9, URZ, 0x1c ;  /* 0x0000000919097291 */ /* 0x000fe2000f8fe03f */
[C---:B-1----:R-:W-:Y:S01]  /*2ec0*/  IADD3 R90, P1, R195.reuse, R152, RZ ;  /* 0x00000098c35a7210 */ /* 0x042fe20007f3e0ff */
[----:B------:R-:W-:Y:S01]  /*2ed0*/  IMAD.X R93, R96, 0x1, R153, P2 ;  /* 0x00000001605d7824 */ /* 0x000fe200010e0699 */
[----:B------:R0:W-:Y:S01]  /*2ee0*/  STL [R1+0x84], R192 ;  /* 0x000084c001007387 */ /* 0x0001e20000100800 */
[----:B------:R-:W-:-:S02]  /*2ef0*/  IADD3 R88, P2, R195, R151, RZ ;  /* 0x00000097c3587210 */ /* 0x000fc40007f5e0ff */
[C---:B------:R-:W-:Y:S01]  /*2f00*/  IMAD.X R91, R96.reuse, 0x1, R149, P1 ;  /* 0x00000001605b7824 */ /* 0x040fe200008e0695 */
[----:B------:R1:W2:Y:S02]  /*2f10*/  LDG.E.U8 R106, desc[UR32][R92.64] ;  /* 0x000000205c6a7981 */ /* 0x0002a4000c1e1100 */
[----:B------:R-:W-:Y:S02]  /*2f20*/  IMAD.X R89, R96, 0x1, R148, P2 ;  /* 0x0000000160597824 */ /* 0x000fe400010e0694 */
[----:B------:R0:W2:Y:S04]  /*2f30*/  LDG.E.U8 R107, desc[UR32][R90.64] ;  /* 0x000000205a6b7981 */ /* 0x0000a8000c1e1100 */
[----:B------:R0:W2:Y:S01]  /*2f40*/  LDG.E.U8 R108, desc[UR32][R88.64] ;  /* 0x00000020586c7981 */ /* 0x0000a2000c1e1100 */
[----:B-1----:R-:W-:-:S02]  /*2f50*/  IADD3 R92, P1, R195, R150, RZ ;  /* 0x00000096c35c7210 */ /* 0x002fc40007f3e0ff */
[----:B------:R-:W-:Y:S01]  /*2f60*/  LOP3.LUT R202, R202, 0x7f, R175, 0x78, !PT ;  /* 0x0000007fcaca7812 */ /* 0x000fe200078e78af */
[----:B------:R-:W-:Y:S01]  /*2f70*/  ULOP3.LUT UR20, UR9, 0x3fff, URZ, 0xc0, !UPT ;  /* 0x00003fff09147892 */ /* 0x000fe2000f8ec03f */
[C---:B0-----:R-:W-:Y:S01]  /*2f80*/  IADD3 R90, P2, R195.reuse, R146, RZ ;  /* 0x00000092c35a7210 */ /* 0x041fe20007f5e0ff */
[C---:B------:R-:W-:Y:S01]  /*2f90*/  IMAD.X R93, R96.reuse, 0x1, R147, P1 ;  /* 0x00000001605d7824 */ /* 0x040fe200008e0693 */
[----:B------:R0:W-:Y:S01]  /*2fa0*/  STL [R1+0x80], R165 ;  /* 0x000080a501007387 */ /* 0x0001e20000100800 */
[----:B------:R-:W-:Y:S02]  /*2fb0*/  IADD3 R88, P1, R195, R145, RZ ;  /* 0x00000091c3587210 */ /* 0x000fe40007f3e0ff */
[C---:B------:R-:W-:Y:S01]  /*2fc0*/  IMAD.X R91, R96.reuse, 0x1, R143, P2 ;  /* 0x00000001605b7824 */ /* 0x040fe200010e068f */
[----:B------:R1:W2:Y:S02]  /*2fd0*/  LDG.E.U8 R109, desc[UR32][R92.64] ;  /* 0x000000205c6d7981 */ /* 0x0002a4000c1e1100 */
[----:B------:R-:W-:-:S02]  /*2fe0*/  IMAD.X R89, R96, 0x1, R142, P1 ;  /* 0x0000000160597824 */ /* 0x000fc400008e068e */
[----:B------:R0:W2:Y:S04]  /*2ff0*/  LDG.E.U8 R110, desc[UR32][R90.64] ;  /* 0x000000205a6e7981 */ /* 0x0000a8000c1e1100 */
[----:B------:R0:W2:Y:S01]  /*3000*/  LDG.E.U8 R111, desc[UR32][R88.64] ;  /* 0x00000020586f7981 */ /* 0x0000a2000c1e1100 */
[C---:B-1----:R-:W-:Y:S02]  /*3010*/  IADD3 R92, P2, R195.reuse, R144, RZ ;  /* 0x00000090c35c7210 */ /* 0x042fe40007f5e0ff */
[----:B------:R-:W-:Y:S01]  /*3020*/  LOP3.LUT R200, R202, 0x20, RZ, 0x3c, !PT ;  /* 0x00000020cac87812 */ /* 0x000fe200078e3cff */
[----:B------:R-:W-:Y:S01]  /*3030*/  UIADD3 UR12, UP0, UR20, 0x2, URZ ;  /* 0x00000002140c7890 */ /* 0x000fe2000ff1e03f */
[C---:B0-----:R-:W-:Y:S01]  /*3040*/  IADD3 R90, P1, R195.reuse, R140, RZ ;  /* 0x0000008cc35a7210 */ /* 0x041fe20007f3e0ff */
[C---:B------:R-:W-:Y:S01]  /*3050*/  IMAD.X R93, R96.reuse, 0x1, R141, P2 ;  /* 0x00000001605d7824 */ /* 0x040fe200010e068d */
[----:B------:R-:W-:Y:S01]  /*3060*/  UMOV UR9, URZ ;  /* 0x0000003f00097c82 */ /* 0x000fe20008000000 */
[----:B------:R0:W-:Y:S01]  /*3070*/  STL [R1+0x94], R189 ;  /* 0x000094bd01007387 */ /* 0x0001e20000100800 */
[----:B------:R-:W-:Y:S01]  /*3080*/  IADD3 R88, P2, R195, R139, RZ ;  /* 0x0000008bc3587210 */ /* 0x000fe20007f5e0ff */
[----:B------:R-:W-:-:S02]  /*3090*/  IMAD.X R91, R96, 0x1, R137, P1 ;  /* 0x00000001605b7824 */ /* 0x000fc400008e0689 */
[----:B------:R1:W2:Y:S02]  /*30a0*/  LDG.E.U8 R112, desc[UR32][R92.64] ;  /* 0x000000205c707981 */ /* 0x0002a4000c1e1100 */
[----:B------:R-:W-:Y:S02]  /*30b0*/  IMAD.X R89, R96, 0x1, R136, P2 ;  /* 0x0000000160597824 */ /* 0x000fe400010e0688 */
[----:B------:R0:W2:Y:S04]  /*30c0*/  LDG.E.U8 R113, desc[UR32][R90.64] ;  /* 0x000000205a717981 */ /* 0x0000a8000c1e1100 */
[----:B------:R0:W2:Y:S01]  /*30d0*/  LDG.E.U8 R115, desc[UR32][R88.64] ;  /* 0x0000002058737981 */ /* 0x0000a2000c1e1100 */
[----:B-1----:R-:W-:Y:S01]  /*30e0*/  IADD3 R92, P1, R195, R138, RZ ;  /* 0x0000008ac35c7210 */ /* 0x002fe20007f3e0ff */
[----:B------:R-:W-:-:S02]  /*30f0*/  UIADD3.X UR13, UR9, 0x40000040, URZ, UP0, !UPT ;  /* 0x40000040090d7890 */ /* 0x000fc400087fe43f */
[----:B------:R-:W2:Y:S01]  /*3100*/  LDL R194, [R1+0x4] ;  /* 0x0000040001c27983 */ /* 0x000ea20000100800 */
[C---:B0-----:R-:W-:Y:S01]  /*3110*/  IADD3 R90, P2, R195.reuse, R133, RZ ;  /* 0x00000085c35a7210 */ /* 0x041fe20007f5e0ff */
[C---:B------:R-:W-:Y:S02]  /*3120*/  IMAD.X R93, R96.reuse, 0x1, R135, P1 ;  /* 0x00000001605d7824 */ /* 0x040fe400008e0687 */
[----:B------:R-:W2:Y:S01]  /*3130*/  LDL R192, [R1] ;  /* 0x0000000001c07983 */ /* 0x000ea20000100800 */
[----:B------:R-:W-:Y:S01]  /*3140*/  IADD3 R88, P1, R195, R132, RZ ;  /* 0x00000084c3587210 */ /* 0x000fe20007f3e0ff */
[C---:B------:R-:W-:Y:S02]  /*3150*/  IMAD.X R91, R96.reuse, 0x1, R130, P2 ;  /* 0x00000001605b7824 */ /* 0x040fe400010e0682 */
[----:B------:R0:W2:Y:S02]  /*3160*/  LDG.E.U8 R114, desc[UR32][R92.64] ;  /* 0x000000205c727981 */ /* 0x0000a4000c1e1100 */
[----:B------:R-:W-:-:S02]  /*3170*/  IMAD.X R89, R96, 0x1, R129, P1 ;  /* 0x0000000160597824 */ /* 0x000fc400008e0681 */
[----:B------:R1:W2:Y:S04]  /*3180*/  LDG.E.U8 R117, desc[UR32][R90.64] ;  /* 0x000000205a757981 */ /* 0x0002a8000c1e1100 */
[----:B------:R1:W2:Y:S01]  /*3190*/  LDG.E.U8 R119, desc[UR32][R88.64] ;  /* 0x0000002058777981 */ /* 0x0002a2000c1e1100 */
[----:B0-----:R-:W-:-:S03]  /*31a0*/  IADD3 R92, P2, R195, R126, RZ ;  /* 0x0000007ec35c7210 */ /* 0x001fc60007f5e0ff */
[----:B------:R-:W2:Y:S01]  /*31b0*/  LDL R191, [R1+0xc] ;  /* 0x00000c0001bf7983 */ /* 0x000ea20000100800 */
[C---:B-1----:R-:W-:Y:S01]  /*31c0*/  IADD3 R90, P3, R195.reuse, R20, RZ ;  /* 0x00000014c35a7210 */ /* 0x042fe20007f7e0ff */
[C---:B------:R-:W-:Y:S02]  /*31d0*/  IMAD.X R93, R96.reuse, 0x1, R123, P2 ;  /* 0x00000001605d7824 */ /* 0x040fe400010e067b */
[----:B------:R-:W2:Y:S01]  /*31e0*/  LDL R165, [R1+0x8] ;  /* 0x0000080001a57983 */ /* 0x000ea20000100800 */
        /* <DEDUP_REMOVED lines=9> */
[C---:B------:R-:W-:Y:S01]  /*3280*/  IMAD.X R93, R96.reuse, 0x1, R23, P2 ;  /* 0x00000001605d7824 */ /* 0x040fe200010e0617 */
[C---:B------:R-:W-:Y:S01]  /*3290*/  IADD3 R94, P2, R195.reuse, R18, RZ ;  /* 0x00000012c35e7210 */ /* 0x040fe20007f5e0ff */
[----:B------:R-:W2:Y:S01]  /*32a0*/  LDL R181, [R1+0x10] ;  /* 0x0000100001b57983 */ /* 0x000ea20000100800 */
[C---:B------:R-:W-:Y:S01]  /*32b0*/  IADD3 R88, P1, R195.reuse, R121, RZ ;  /* 0x00000079c3587210 */ /* 0x040fe20007f3e0ff */
[C---:B------:R-:W-:Y:S02]  /*32c0*/  IMAD.X R91, R96.reuse, 0x1, R15, P3 ;  /* 0x00000001605b7824 */ /* 0x040fe400018e060f */
[----:B------:R0:W2:Y:S01]  /*32d0*/  LDG.E.U8 R171, desc[UR32][R92.64] ;  /* 0x000000205cab7981 */ /* 0x0000a2000c1e1100 */
[C---:B------:R-:W-:Y:S02]  /*32e0*/  IMAD.X R95, R96.reuse, 0x1, R14, P2 ;  /* 0x00000001605f7824 */ /* 0x040fe400010e060e */
[----:B------:R-:W-:Y:S01]  /*32f0*/  IMAD.X R89, R96, 0x1, R22, P1 ;  /* 0x0000000160597824 */ /* 0x000fe200008e0616 */
[----:B------:R1:W2:Y:S04]  /*3300*/  LDG.E.U8 R173, desc[UR32][R90.64] ;  /* 0x000000205aad7981 */ /* 0x0002a8000c1e1100 */
[----:B------:R1:W2:Y:S01]  /*3310*/  LDG.E.U8 R118, desc[UR32][R88.64] ;  /* 0x0000002058767981 */ /* 0x0002a2000c1e1100 */
[----:B0-----:R-:W-:-:S03]  /*3320*/  IADD3 R92, P1, R195, R134, RZ ;  /* 0x00000086c35c7210 */ /* 0x001fc60007f3e0ff */
[----:B------:R0:W2:Y:S01]  /*3330*/  LDG.E.U8 R172, desc[UR32][R94.64] ;  /* 0x000000205eac7981 */ /* 0x0000a2000c1e1100 */
[C---:B-1----:R-:W-:Y:S01]  /*3340*/  IADD3 R90, P2, R195.reuse, R127, RZ ;  /* 0x0000007fc35a7210 */ /* 0x042fe20007f5e0ff */
[C---:B------:R-:W-:Y:S02]  /*3350*/  IMAD.X R93, R96.reuse, 0x1, R131, P1 ;  /* 0x00000001605d7824 */ /* 0x040fe400008e0683 */
[----:B------:R-:W2:Y:S01]  /*3360*/  LDL R180, [R1+0x1c] ;  /* 0x00001c0001b47983 */ /* 0x000ea20000100800 */
[C---:B------:R-:W-:Y:S01]  /*3370*/  IADD3 R88, P3, R195.reuse, R120, RZ ;  /* 0x00000078c3587210 */ /* 0x040fe20007f7e0ff */
[C---:B------:R-:W-:Y:S02]  /*3380*/  IMAD.X R91, R96.reuse, 0x1, R124, P2 ;  /* 0x00000001605b7824 */ /* 0x040fe400010e067c */
[----:B------:R-:W2:Y:S01]  /*3390*/  LDG.E.U8 R166, desc[UR32][R92.64] ;  /* 0x000000205ca67981 */ /* 0x000ea2000c1e1100 */
[----:B0-----:R-:W-:Y:S01]  /*33a0*/  IADD3 R94, P1, R195, R17, RZ ;  /* 0x00000011c35e7210 */ /* 0x001fe20007f3e0ff */
[----:B------:R-:W-:-:S02]  /*33b0*/  IMAD.X R89, R96, 0x1, R21, P3 ;  /* 0x0000000160597824 */ /* 0x000fc400018e0615 */
[----:B------:R-:W2:Y:S02]  /*33c0*/  LDG.E.U8 R168, desc[UR32][R90.64] ;  /* 0x000000205aa87981 */ /* 0x000ea4000c1e1100 */
[----:B------:R-:W-:Y:S02]  /*33d0*/  IMAD.X R95, R96, 0x1, R13, P1 ;  /* 0x00000001605f7824 */ /* 0x000fe400008e060d */
[----:B------:R0:W2:Y:S04]  /*33e0*/  LDG.E.U8 R170, desc[UR32][R88.64] ;  /* 0x0000002058aa7981 */ /* 0x0000a8000c1e1100 */
[----:B------:R-:W2:Y:S01]  /*33f0*/  LDG.E.U8 R174, desc[UR32][R94.64] ;  /* 0x000000205eae7981 */ /* 0x000ea2000c1e1100 */
[----:B------:R-:W-:Y:S01]  /*3400*/  BAR.SYNC.DEFER_BLOCKING 0x0 ;  /* 0x0000000000007b1d */ /* 0x000fe20000010000 */
[----:B0-----:R-:W-:-:S05]  /*3410*/  LOP3.LUT R88, R202, 0x40, RZ, 0x3c, !PT ;  /* 0x00000040ca587812 */ /* 0x001fca00078e3cff */
[----:B------:R-:W2:Y:S04]  /*3420*/  LDL R189, [R1+0x18] ;  /* 0x0000180001bd7983 */ /* 0x000ea80000100800 */
[----:B------:R-:W2:Y:S04]  /*3430*/  LDL R240, [R1+0x24] ;  /* 0x0000240001f07983 */ /* 0x000ea80000100800 */
[----:B------:R-:W2:Y:S04]  /*3440*/  LDL R244, [R1+0x2c] ;  /* 0x00002c0001f47983 */ /* 0x000ea80000100800 */
[----:B------:R-:W2:Y:S04]  /*3450*/  LDL R196, [R1+0x3c] ;  /* 0x00003c0001c47983 */ /* 0x000ea80000100800 */
[----:B----4-:R-:W-:Y:S04]  /*3460*/  STS.U8 [R202+UR25+0x4000], R97 ;  /* 0x00400061ca007988 */ /* 0x010fe80008000019 */
[----:B---3--:R-:W-:Y:S04]  /*3470*/  STS.U8 [R202+UR25+0x4400], R101 ;  /* 0x00440065ca007988 */ /* 0x008fe80008000019 */
[----:B--2---:R-:W-:Y:S04]  /*3480*/  STS.U8 [R202+UR25+0x4800], R105 ;  /* 0x00480069ca007988 */ /* 0x004fe80008000019 */
[----:B------:R-:W-:Y:S04]  /*3490*/  STS.U8 [R202+UR25+0x4c00], R109 ;  /* 0x004c006dca007988 */ /* 0x000fe80008000019 */
[----:B------:R-:W-:Y:S04]  /*34a0*/  STS.U8 [R202+UR25+0x5000], R113 ;  /* 0x00500071ca007988 */ /* 0x000fe80008000019 */
[----:B------:R-:W-:Y:S04]  /*34b0*/  STS.U8 [R202+UR25+0x5400], R117 ;  /* 0x00540075ca007988 */ /* 0x000fe80008000019 */
[----:B------:R0:W-:Y:S04]  /*34c0*/  STS.U8 [R202+UR25+0x5800], R167 ;  /* 0x005800a7ca007988 */ /* 0x0001e80008000019 */
[----:B------:R-:W-:Y:S01]  /*34d0*/  STS.U8 [R202+UR25+0x5c00], R169 ;  /* 0x005c00a9ca007988 */ /* 0x000fe20008000019 */
[----:B0-----:R-:W-:-:S03]  /*34e0*/  LOP3.LUT R167, R202, 0x60, RZ, 0x3c, !PT ;  /* 0x00000060caa77812 */ /* 0x001fc600078e3cff */
[----:B------:R-:W-:Y:S04]  /*34f0*/  STS.U8 [R200+UR25+0x4100], R98 ;  /* 0x00410062c8007988 */ /* 0x000fe80008000019 */
        /* <DEDUP_REMOVED lines=18> */
[----:B------:R0:W-:Y:S04]  /*3620*/  STS.U8 [R167+UR25+0x4f00], R112 ;  /* 0x004f0070a7007988 */ /* 0x0001e80008000019 */
[----:B------:R1:W-:Y:S04]  /*3630*/  STS.U8 [R167+UR25+0x5300], R166 ;  /* 0x005300a6a7007988 */ /* 0x0003e80008000019 */
[----:B------:R-:W-:Y:S04]  /*3640*/  STS.U8 [R167+UR25+0x5700], R168 ;  /* 0x005700a8a7007988 */ /* 0x000fe80008000019 */
[----:B------:R-:W-:Y:S04]  /*3650*/  STS.U8 [R167+UR25+0x5b00], R170 ;  /* 0x005b00aaa7007988 */ /* 0x000fe80008000019 */
[----:B------:R2:W-:Y:S01]  /*3660*/  STS.U8 [R167+UR25+0x5f00], R174 ;  /* 0x005f00aea7007988 */ /* 0x0005e20008000019 */
[----:B------:R3:W-:Y:S06]  /*3670*/  MEMBAR.ALL.CTA ;  /* 0x0000000000007992 */ /* 0x0007ec0000008000 */
[----:B---3--:R-:W3:Y:S02]  /*3680*/  FENCE.VIEW.ASYNC.S ;  /* 0x00000000000073c6 */ /* 0x008ee40000000000 */
[----:B---3--:R-:W-:Y:S06]  /*3690*/  BAR.SYNC.DEFER_BLOCKING 0x0 ;  /* 0x0000000000007b1d */ /* 0x008fec0000010000 */
[----:B0-----:R-:W-:-:S06]  /*36a0*/  WARPGROUP.ARRIVE ;  /* 0x00000000000079c5 */ /* 0x001fcc0000000000 */
[----:B------:R-:W-:Y:S01]  /*36b0*/  QGMMA.64x64x32.F32.E4M3.E4M3 R88, gdesc[UR20], RZ, !UPT ;  /* 0x00e00000145879f3 */ /* 0x000fe2000c7008ff */
[----:B------:R-:W-:-:S03]  /*36c0*/  UIADD3.64 UR28, UR12, 0x2, URZ ;  /* 0x000000020c1c7897 */ /* 0x000fc6000fffe03f */
[----:B------:R-:W-:Y:S01]  /*36d0*/  QGMMA.64x64x32.F32.E4M3.E4M3 R88, gdesc[UR12], R88 ;  /* 0x00e000000c5879f3 */ /* 0x000fe20008700858 */
[----:B------:R-:W-:-:S05]  /*36e0*/  UIADD3.64 UR16, UR12, 0x4, URZ ;  /* 0x000000040c107897 */ /* 0x000fca000fffe03f */
[----:B------:R-:W-:Y:S01]  /*36f0*/  QGMMA.64x64x32.F32.E4M3.E4M3 R88, gdesc[UR28], R88 ;  /* 0x00e000001c5879f3 */ /* 0x000fe20008700858 */
[----:B-1----:R-:W-:-:S05]  /*3700*/  IMAD.SHL.U32 R166, R175, 0x2, RZ ;  /* 0x00000002afa67824 */ /* 0x002fca00078e00ff */
[----:B------:R-:W-:-:S04]  /*3710*/  LOP3.LUT R166, R166, 0x6, RZ, 0xc0, !PT ;  /* 0x00000006a6a67812 */ /* 0x000fc800078ec0ff */
[----:B------:R-:W-:-:S05]  /*3720*/  IADD3 R166, P3, R166, UR7, RZ ;  /* 0x00000007a6a67c10 */ /* 0x000fca000ff7e0ff */
[----:B------:R-:W-:Y:S01]  /*3730*/  IMAD.X R201, RZ, RZ, UR8, P3 ;  /* 0x00000008ffc97e24 */ /* 0x000fe200098e06ff */
[C---:B------:R-:W-:Y:S01]  /*3740*/  IADD3 R176, P3, R166.reuse, 0x9, RZ ;  /* 0x00000009a6b07810 */ /* 0x040fe20007f7e0ff */
[----:B------:R-:W-:Y:S01]  /*3750*/  QGMMA.64x64x32.F32.E4M3.E4M3 R88, gdesc[UR16], R88, gsb0 ;  /* 0x00e00000105879f3 */ /* 0x000fe20008000858 */
[----:B------:R-:W-:-:S03]  /*3760*/  IADD3 R169, P2, R166, 0x8, RZ ;  /* 0x00000008a6a97810 */ /* 0x000fc60007f5e0ff */
[--C-:B------:R-:W-:Y:S01]  /*3770*/  IMAD.X R173, RZ, RZ, R201.reuse, P3 ;  /* 0x000000ffffad7224 */ /* 0x100fe200018e06c9 */
[C---:B------:R-:W-:Y:S02]  /*3780*/  IADD3 R171, P3, R166.reuse, 0x18, RZ ;  /* 0x00000018a6ab7810 */ /* 0x040fe40007f7e0ff */
[----:B------:R-:W-:Y:S01]  /*3790*/  ISETP.GT.U32.AND P1, PT, R169, R190, PT ;  /* 0x000000bea900720c */ /* 0x000fe20003f24070 */
[--C-:B------:R-:W-:Y:S01]  /*37a0*/  IMAD.X R177, RZ, RZ, R201.reuse, P2 ;  /* 0x000000ffffb17224 */ /* 0x100fe200010e06c9 */
[----:B------:R-:W-:Y:S01]  /*37b0*/  IADD3 R172, P2, R166, 0x11, RZ ;  /* 0x00000011a6ac7810 */ /* 0x000fe20007f5e0ff */
[--C-:B------:R-:W-:Y:S01]  /*37c0*/  IMAD.X R169, RZ, RZ, R201.reuse, P3 ;  /* 0x000000ffffa97224 */ /* 0x100fe200018e06c9 */
[----:B--2---:R-:W-:Y:S02]  /*37d0*/  LOP3.LUT R167, R190, 0x8, RZ, 0xfc, !PT ;  /* 0x00000008bea77812 */ /* 0x004fe400078efcff */
[C---:B------:R-:W-:Y:S01]  /*37e0*/  IADD3 R170, P3, R166.reuse, 0x19, RZ ;  /* 0x00000019a6aa7810 */ /* 0x040fe20007f7e0ff */
[----:B------:R-:W-:Y:S01]  /*37f0*/  IMAD.X R168, RZ, RZ, R201, P2 ;  /* 0x000000ffffa87224 */ /* 0x000fe200010e06c9 */
[----:B------:R-:W-:-:S02]  /*3800*/  IADD3 R175, P5, R166, 0x10, RZ ;  /* 0x00000010a6af7810 */ /* 0x000fc40007fbe0ff */
[CC--:B------:R-:W-:Y:S02]  /*3810*/  ISETP.GE.U32.AND P2, PT, R166.reuse, R167.reuse, PT ;  /* 0x000000a7a600720c */ /* 0x0c0fe40003f46070 */
[C---:B------:R-:W-:Y:S01]  /*3820*/  ISETP.GE.U32.AND P4, PT, R166.reuse, R190, PT ;  /* 0x000000bea600720c */ /* 0x040fe20003f86070 */
[----:B------:R-:W-:Y:S01]  /*3830*/  IMAD.X R174, RZ, RZ, R201, P5 ;  /* 0x000000ffffae7224 */ /* 0x000fe200028e06c9 */
[C---:B------:R-:W-:Y:S02]  /*3840*/  ISETP.GE.U32.AND.EX P2, PT, R201.reuse, RZ, PT, P2 ;  /* 0x000000ffc900720c */ /* 0x040fe40003f46120 */
[----:B------:R-:W-:Y:S02]  /*3850*/  ISETP.GT.U32.AND P5, PT, R166, R167, PT ;  /* 0x000000a7a600720c */ /* 0x000fe40003fa4070 */
[C---:B------:R-:W-:Y:S02]  /*3860*/  ISETP.GE.U32.AND.EX P4, PT, R201.reuse, RZ, PT, P4 ;  /* 0x000000ffc900720c */ /* 0x040fe40003f86140 */
[----:B------:R-:W-:-:S02]  /*3870*/  ISETP.GT.U32.AND.EX P5, PT, R201, RZ, PT, P5 ;  /* 0x000000ffc900720c */ /* 0x000fc40003fa4150 */
[----:B------:R-:W-:Y:S02]  /*3880*/  ISETP.GT.U32.AND.EX P1, PT, R177, RZ, PT, P1 ;  /* 0x000000ffb100720c */ /* 0x000fe40003f24110 */
[C---:B------:R-:W-:Y:S02]  /*3890*/  LOP3.LUT R178, R166.reuse, 0x21, RZ, 0xfc, !PT ;  /* 0x00000021a6b27812 */ /* 0x040fe400078efcff */
[C---:B------:R-:W-:Y:S02]  /*38a0*/  LOP3.LUT R219, R166.reuse, 0x30, RZ, 0xfc, !PT ;  /* 0x00000030a6db7812 */ /* 0x040fe400078efcff */
[----:B------:R-:W-:Y:S01]  /*38b0*/  LOP3.LUT R218, R166, 0x29, RZ, 0xfc, !PT ;  /* 0x00000029a6da7812 */ /* 0x000fe200078efcff */
[----:B------:R-:W-:Y:S01]  /*38c0*/  USHF.R.S32.HI UR9, URZ, 0x1f, UR6 ;  /* 0x0000001f3f097899 */ /* 0x000fe20008011406 */
[----:B------:R-:W-:Y:S02]  /*38d0*/  WARPGROUP.DEPBAR.LE gsb0, 0x0 ;  /* 0x00008000000079c5 */ /* 0x000fe40000010000 */
[----:B------:R-:W-:Y:S01]  /*38e0*/  FMUL R203, R89, UR10 ;  /* 0x0000000a59cb7c20 */ /* 0x000fe20008400000 */
[----:B------:R-:W-:Y:S01]  /*38f0*/  IMAD.X R89, RZ, RZ, R201, P3 ;  /* 0x000000ffff597224 */ /* 0x000fe200018e06c9 */
[----:B------:R-:W-:Y:S01]  /*3900*/  ISETP.GT.U32.AND P3, PT, R176, R190, PT ;  /* 0x000000beb000720c */ /* 0x000fe20003f64070 */
[----:B------:R-:W-:Y:S01]  /*3910*/  FMUL R205, R91, UR10 ;  /* 0x0000000a5bcd7c20 */ /* 0x000fe20008400000 */
[----:B------:R-:W-:-:S02]  /*3920*/  FMUL R208, R93, UR10 ;  /* 0x0000000a5dd07c20 */ /* 0x000fc40008400000 */
[----:B------:R-:W-:Y:S01]  /*3930*/  ISETP.GT.U32.AND.EX P3, PT, R173, RZ, PT, P3 ;  /* 0x000000ffad00720c */ /* 0x000fe20003f64130 */
[----:B------:R-:W-:Y:S01]  /*3940*/  FMUL R204, R90, UR10 ;  /* 0x0000000a5acc7c20 */ /* 0x000fe20008400000 */
[----:B------:R-:W-:Y:S02]  /*3950*/  FSEL R205, R205, -INF , !P2 ;  /* 0xff800000cdcd7808 */ /* 0x000fe40005000000 */
[-C--:B------:R-:W-:Y:S01]  /*3960*/  ISETP.GT.U32.AND P2, PT, R175, R190.reuse, PT ;  /* 0x000000beaf00720c */ /* 0x080fe20003f44070 */
[----:B------:R-:W-:Y:S01]  /*3970*/  FMUL R207, R92, UR10 ;  /* 0x0000000a5ccf7c20 */ /* 0x000fe20008400000 */
[----:B------:R-:W-:Y:S01]  /*3980*/  FSEL R208, R208, -INF , !P3 ;  /* 0xff800000d0d07808 */ /* 0x000fe20005800000 */
[----:B------:R-:W-:Y:S01]  /*3990*/  FMUL R212, R96, UR10 ;  /* 0x0000000a60d47c20 */ /* 0x000fe20008400000 */
[----:B------:R-:W-:Y:S01]  /*39a0*/  ISETP.GT.U32.AND P3, PT, R172, R190, PT ;  /* 0x000000beac00720c */ /* 0x000fe20003f64070 */
[----:B------:R-:W-:Y:S01]  /*39b0*/  FMUL R211, R97, UR10 ;  /* 0x0000000a61d37c20 */ /* 0x000fe20008400000 */
[----:B------:R-:W-:-:S02]  /*39c0*/  FSEL R203, R203, -INF , !P4 ;  /* 0xff800000cbcb7808 */ /* 0x000fc40006000000 */
[----:B------:R-:W-:Y:S02]  /*39d0*/  FSEL R204, R204, -INF , !P5 ;  /* 0xff800000cccc7808 */ /* 0x000fe40006800000 */
[----:B------:R-:W-:Y:S02]  /*39e0*/  ISETP.GT.U32.AND.EX P2, PT, R174, RZ, PT, P2 ;  /* 0x000000ffae00720c */ /* 0x000fe40003f44120 */
[-C--:B------:R-:W-:Y:S02]  /*39f0*/  ISETP.GT.U32.AND P4, PT, R176, R167.reuse, PT ;  /* 0x000000a7b000720c */ /* 0x080fe40003f84070 */
[----:B------:R-:W-:Y:S02]  /*3a00*/  ISETP.GT.U32.AND P5, PT, R166, R190, PT ;  /* 0x000000bea600720c */ /* 0x000fe40003fa4070 */
[----:B------:R-:W-:Y:S01]  /*3a10*/  ISETP.GT.U32.AND.EX P3, PT, R168, RZ, PT, P3 ;  /* 0x000000ffa800720c */ /* 0x000fe20003f64130 */
[----:B------:R-:W-:Y:S01]  /*3a20*/  FMUL R206, R88, UR10 ;  /* 0x0000000a58ce7c20 */ /* 0x000fe20008400000 */
[----:B------:R-:W-:Y:S01]  /*3a30*/  FSEL R207, R207, -INF , !P1 ;  /* 0xff800000cfcf7808 */ /* 0x000fe20004800000 */
[----:B------:R-:W-:Y:S01]  /*3a40*/  FMUL R209, R94, UR10 ;  /* 0x0000000a5ed17c20 */ /* 0x000fe20008400000 */
[----:B------:R-:W-:Y:S01]  /*3a50*/  ISETP.GT.U32.AND P1, PT, R175, R167, PT ;  /* 0x000000a7af00720c */ /* 0x000fe20003f24070 */
[----:B------:R-:W-:Y:S01]  /*3a60*/  FMUL R210, R95, UR10 ;  /* 0x0000000a5fd27c20 */ /* 0x000fe20008400000 */
[----:B------:R-:W-:-:S02]  /*3a70*/  FSEL R212, R212, -INF , !P2 ;  /* 0xff800000d4d47808 */ /* 0x000fc40005000000 */
[----:B------:R-:W-:Y:S02]  /*3a80*/  ISETP.GT.U32.AND.EX P5, PT, R201, RZ, PT, P5 ;  /* 0x000000ffc900720c */ /* 0x000fe40003fa4150 */
[----:B------:R-:W-:Y:S02]  /*3a90*/  ISETP.GT.U32.AND.EX P4, PT, R173, RZ, PT, P4 ;  /* 0x000000ffad00720c */ /* 0x000fe40003f84140 */
[----:B------:R-:W-:Y:S01]  /*3aa0*/  ISETP.GT.U32.AND P2, PT, R171, R167, PT ;  /* 0x000000a7ab00720c */ /* 0x000fe20003f44070 */
[----:B------:R-:W-:Y:S01]  /*3ab0*/  FMUL R213, R98, UR10 ;  /* 0x0000000a62d57c20 */ /* 0x000fe20008400000 */
[----:B------:R-:W-:Y:S01]  /*3ac0*/  FSEL R211, R211, -INF , !P3 ;  /* 0xff800000d3d37808 */ /* 0x000fe20005800000 */
[----:B------:R-:W-:Y:S01]  /*3ad0*/  FMUL R217, R102, UR10 ;  /* 0x0000000a66d97c20 */ /* 0x000fe20008400000 */
[----:B------:R-:W-:Y:S02]  /*3ae0*/  ISETP.GT.U32.AND P3, PT, R170, R190, PT ;  /* 0x000000beaa00720c */ /* 0x000fe40003f64070 */
[----:B------:R-:W-:Y:S01]  /*3af0*/  ISETP.GT.U32.AND.EX P1, PT, R174, RZ, PT, P1 ;  /* 0x000000ffae00720c */ /* 0x000fe20003f24110 */
[----:B------:R-:W-:Y:S01]  /*3b00*/  FMUL R215, R101, UR10 ;  /* 0x0000000a65d77c20 */ /* 0x000fe20008400000 */
[----:B------:R-:W-:-:S02]  /*3b10*/  FSEL R206, R206, -INF , !P5 ;  /* 0xff800000cece7808 */ /* 0x000fc40006800000 */
[----:B------:R-:W-:Y:S02]  /*3b20*/  FSEL R209, R209, -INF , !P5 ;  /* 0xff800000d1d17808 */ /* 0x000fe40006800000 */
[----:B------:R-:W-:Y:S02]  /*3b30*/  FSEL R210, R210, -INF , !P4 ;  /* 0xff800000d2d27808 */ /* 0x000fe40006000000 */
[----:B------:R-:W-:Y:S02]  /*3b40*/  ISETP.GT.U32.AND.EX P2, PT, R169, RZ, PT, P2 ;  /* 0x000000ffa900720c */ /* 0x000fe40003f44120 */
[----:B------:R-:W-:Y:S02]  /*3b50*/  ISETP.GT.U32.AND P5, PT, R172, R167, PT ;  /* 0x000000a7ac00720c */ /* 0x000fe40003fa4070 */
[----:B------:R-:W-:Y:S02]  /*3b60*/  ISETP.GT.U32.AND P4, PT, R171, R190, PT ;  /* 0x000000beab00720c */ /* 0x000fe40003f84070 */
[----:B------:R-:W-:-:S02]  /*3b70*/  LOP3.LUT R90, R166, 0x20, RZ, 0xfc, !PT ;  /* 0x00000020a65a7812 */ /* 0x000fc400078efcff */
[----:B------:R-:W-:Y:S01]  /*3b80*/  ISETP.GT.U32.AND.EX P3, PT, R89, RZ, PT, P3 ;  /* 0x000000ff5900720c */ /* 0x000fe20003f64130 */
[----:B------:R-:W-:Y:S01]  /*3b90*/  FMUL R214, R99, UR10 ;  /* 0x0000000a63d67c20 */ /* 0x000fe20008400000 */
[----:B------:R-:W-:Y:S01]  /*3ba0*/  FSEL R213, R213, -INF , !P1 ;  /* 0xff800000d5d57808 */ /* 0x000fe20004800000 */
[----:B------:R-:W-:Y:S01]  /*3bb0*/  FMUL R216, R100, UR10 ;  /* 0x0000000a64d87c20 */ /* 0x000fe20008400000 */
[----:B------:R-:W-:Y:S02]  /*3bc0*/  ISETP.GT.U32.AND P1, PT, R170, R167, PT ;  /* 0x000000a7aa00720c */ /* 0x000fe40003f24070 */
[----:B------:R-:W-:Y:S02]  /*3bd0*/  FSEL R217, R217, -INF , !P2 ;  /* 0xff800000d9d97808 */ /* 0x000fe40005000000 */
[----:B------:R-:W-:Y:S02]  /*3be0*/  ISETP.GT.U32.AND.EX P5, PT, R168, RZ, PT, P5 ;  /* 0x000000ffa800720c */ /* 0x000fe40003fa4150 */
[----:B------:R-:W-:-:S02]  /*3bf0*/  ISETP.GT.U32.AND.EX P4, PT, R169, RZ, PT, P4 ;  /* 0x000000ffa900720c */ /* 0x000fc40003f84140 */
[----:B------:R-:W-:Y:S01]  /*3c00*/  ISETP.GT.U32.AND P2, PT, R90, R190, PT ;  /* 0x000000be5a00720c */ /* 0x000fe20003f44070 */
[----:B------:R-:W-:Y:S01]  /*3c10*/  FMUL R220, R103, UR10 ;  /* 0x0000000a67dc7c20 */ /* 0x000fe20008400000 */
[----:B------:R-:W-:Y:S02]  /*3c20*/  LOP3.LUT R88, R166, 0x39, RZ, 0xfc, !PT ;  /* 0x00000039a6587812 */ /* 0x000fe400078efcff */
[----:B------:R-:W-:Y:S01]  /*3c30*/  FSEL R215, R215, -INF , !P3 ;  /* 0xff800000d7d77808 */ /* 0x000fe20005800000 */
[----:B------:R-:W-:Y:S01]  /*3c40*/  FMUL R221, R104, UR10 ;  /* 0x0000000a68dd7c20 */ /* 0x000fe20008400000 */
[----:B------:R-:W-:Y:S02]  /*3c50*/  ISETP.GT.U32.AND P3, PT, R90, R167, PT ;  /* 0x000000a75a00720c */ /* 0x000fe40003f64070 */
[----:B------:R-:W-:Y:S01]  /*3c60*/  ISETP.GT.U32.AND.EX P1, PT, R89, RZ, PT, P1 ;  /* 0x000000ff5900720c */ /* 0x000fe20003f24110 */
[----:B------:R-:W-:Y:S01]  /*3c70*/  FMUL R222, R106, UR10 ;  /* 0x0000000a6ade7c20 */ /* 0x000fe20008400000 */
[----:B------:R-:W-:-:S02]  /*3c80*/  FSEL R214, R214, -INF , !P5 ;  /* 0xff800000d6d67808 */ /* 0x000fc40006800000 */
[----:B------:R-:W-:Y:S02]  /*3c90*/  FSEL R216, R216, -INF , !P4 ;  /* 0xff800000d8d87808 */ /* 0x000fe40006000000 */
[----:B------:R-:W-:Y:S02]  /*3ca0*/  ISETP.GT.U32.AND.EX P2, PT, R201, RZ, PT, P2 ;  /* 0x000000ffc900720c */ /* 0x000fe40003f44120 */
[C---:B------:R-:W-:Y:S02]  /*3cb0*/  ISETP.GT.U32.AND P5, PT, R88.reuse, R167, PT ;  /* 0x000000a75800720c */ /* 0x040fe40003fa4070 */
[----:B------:R-:W-:Y:S02]  /*3cc0*/  ISETP.GT.U32.AND P4, PT, R88, R190, PT ;  /* 0x000000be5800720c */ /* 0x000fe40003f84070 */
[C---:B------:R-:W-:Y:S02]  /*3cd0*/  LOP3.LUT R88, R166.reuse, 0x38, RZ, 0xfc, !PT ;  /* 0x00000038a6587812 */ /* 0x040fe400078efcff */
[----:B------:R-:W-:-:S02]  /*3ce0*/  LOP3.LUT R103, R166, 0x31, RZ, 0xfc, !PT ;  /* 0x00000031a6677812 */ /* 0x000fc400078efcff */
[----:B------:R-:W-:Y:S02]  /*3cf0*/  ISETP.GT.U32.AND.EX P3, PT, R201, RZ, PT, P3 ;  /* 0x000000ffc900720c */ /* 0x000fe40003f64130 */
[----:B------:R-:W-:Y:S02]  /*3d00*/  FSEL R220, R220, -INF , !P1 ;  /* 0xff800000dcdc7808 */ /* 0x000fe40004800000 */
[----:B------:R-:W-:Y:S01]  /*3d10*/  LOP3.LUT R166, R166, 0x28, RZ, 0xfc, !PT ;  /* 0x00000028a6a67812 */ /* 0x000fe200078efcff */
[----:B------:R-:W-:Y:S01]  /*3d20*/  FMUL R228, R119, UR10 ;  /* 0x0000000a77e47c20 */ /* 0x000fe20008400000 */
[-C--:B------:R-:W-:Y:S02]  /*3d30*/  ISETP.GT.U32.AND P1, PT, R178, R167.reuse, PT ;  /* 0x000000a7b200720c */ /* 0x080fe40003f24070 */
[----:B------:R-:W-:Y:S02]  /*3d40*/  FSEL R221, R221, -INF , !P2 ;  /* 0xff800000dddd7808 */ /* 0x000fe40005000000 */
[----:B------:R-:W-:Y:S01]  /*3d50*/  ISETP.GT.U32.AND P2, PT, R219, R167, PT ;  /* 0x000000a7db00720c */ /* 0x000fe20003f44070 */
[----:B------:R-:W-:Y:S01]  /*3d60*/  FMUL R104, R107, UR10 ;  /* 0x0000000a6b687c20 */ /* 0x000fe20008400000 */
[----:B------:R-:W-:-:S02]  /*3d70*/  FSEL R222, R222, -INF , !P3 ;  /* 0xff800000dede7808 */ /* 0x000fc40005800000 */
[C---:B------:R-:W-:Y:S01]  /*3d80*/  ISETP.GT.U32.AND.EX P5, PT, R201.reuse, RZ, PT, P5 ;  /* 0x000000ffc900720c */ /* 0x040fe20003fa4150 */
[----:B------:R-:W-:Y:S01]  /*3d90*/  FMUL R224, R114, UR10 ;  /* 0x0000000a72e07c20 */ /* 0x000fe20008400000 */
[----:B------:R-:W-:Y:S02]  /*3da0*/  ISETP.GT.U32.AND P3, PT, R166, R167, PT ;  /* 0x000000a7a600720c */ /* 0x000fe40003f64070 */
[C---:B------:R-:W-:Y:S01]  /*3db0*/  ISETP.GT.U32.AND.EX P1, PT, R201.reuse, RZ, PT, P1 ;  /* 0x000000ffc900720c */ /* 0x040fe20003f24110 */
[----:B------:R-:W-:Y:S01]  /*3dc0*/  FMUL R225, R110, UR10 ;  /* 0x0000000a6ee17c20 */ /* 0x000fe20008400000 */
[C---:B------:R-:W-:Y:S02]  /*3dd0*/  ISETP.GT.U32.AND.EX P2, PT, R201.reuse, RZ, PT, P2 ;  /* 0x000000ffc900720c */ /* 0x040fe40003f44120 */
[----:B------:R-:W-:Y:S02]  /*3de0*/  FSEL R228, R228, -INF , !P5 ;  /* 0xff800000e4e47808 */ /* 0x000fe40006800000 */
[----:B------:R-:W-:-:S02]  /*3df0*/  ISETP.GT.U32.AND.EX P3, PT, R201, RZ, PT, P3 ;  /* 0x000000ffc900720c */ /* 0x000fc40003f64130 */
[----:B------:R-:W-:Y:S02]  /*3e00*/  IADD3 R92, P5, R6, UR6, RZ ;  /* 0x00000006065c7c10 */ /* 0x000fe4000ffbe0ff */
[----:B------:R-:W-:Y:S02]  /*3e10*/  FSEL R104, R104, -INF , !P1 ;  /* 0xff80000068687808 */ /* 0x000fe40004800000 */
[-C--:B------:R-:W-:Y:S02]  /*3e20*/  ISETP.GT.U32.AND P1, PT, R218, R167.reuse, PT ;  /* 0x000000a7da00720c */ /* 0x080fe40003f24070 */
[----:B------:R-:W-:Y:S02]  /*3e30*/  FSEL R224, R224, -INF , !P2 ;  /* 0xff800000e0e07808 */ /* 0x000fe40005000000 */
[----:B------:R-:W-:Y:S01]  /*3e40*/  ISETP.GT.U32.AND P2, PT, R103, R167, PT ;  /* 0x000000a76700720c */ /* 0x000fe20003f44070 */
[----:B------:R-:W-:Y:S01]  /*3e50*/  FMUL R223, R111, UR10 ;  /* 0x0000000a6fdf7c20 */ /* 0x000fe20008400000 */
[----:B------:R-:W-:-:S02]  /*3e60*/  FSEL R225, R225, -INF , !P3 ;  /* 0xff800000e1e17808 */ /* 0x000fc40005800000 */
[----:B------:R-:W-:Y:S01]  /*3e70*/  IADD3.X R93, R3, UR9, RZ, P5, !PT ;  /* 0x00000009035d7c10 */ /* 0x000fe2000affe4ff */
[----:B------:R-:W-:Y:S01]  /*3e80*/  FMUL R226, R115, UR10 ;  /* 0x0000000a73e27c20 */ /* 0x000fe20008400000 */
[----:B------:R-:W-:Y:S02]  /*3e90*/  ISETP.GT.U32.AND P3, PT, R88, R167, PT ;  /* 0x000000a75800720c */ /* 0x000fe40003f64070 */
[----:B------:R-:W-:Y:S01]  /*3ea0*/  IADD3 R98, P5, R4, UR6, RZ ;  /* 0x0000000604627c10 */ /* 0x000fe2000ffbe0ff */
[----:B------:R-:W-:Y:S01]  /*3eb0*/  FMUL R227, R118, UR10 ;  /* 0x0000000a76e37c20 */ /* 0x000fe20008400000 */
[C---:B------:R-:W-:Y:S01]  /*3ec0*/  ISETP.GT.U32.AND.EX P1, PT, R201.reuse, RZ, PT, P1 ;  /* 0x000000ffc900720c */ /* 0x040fe20003f24110 */
[----:B------:R-:W2:Y:S01]  /*3ed0*/  LDG.E.U8 R234, desc[UR32][R92.64] ;  /* 0x000000205cea7981 */ /* 0x000ea2000c1e1100 */
[C---:B------:R-:W-:Y:S02]  /*3ee0*/  ISETP.GT.U32.AND.EX P2, PT, R201.reuse, RZ, PT, P2 ;  /* 0x000000ffc900720c */ /* 0x040fe40003f44120 */
[----:B------:R-:W-:-:S02]  /*3ef0*/  ISETP.GT.U32.AND.EX P3, PT, R201, RZ, PT, P3 ;  /* 0x000000ffc900720c */ /* 0x000fc40003f64130 */
[----:B------:R-:W-:Y:S02]  /*3f00*/  IADD3.X R99, R0, UR9, RZ, P5, !PT ;  /* 0x0000000900637c10 */ /* 0x000fe4000affe4ff */
[----:B------:R-:W-:Y:S02]  /*3f10*/  FSEL R223, R223, -INF , !P1 ;  /* 0xff800000dfdf7808 */ /* 0x000fe40004800000 */
[----:B------:R-:W-:Y:S02]  /*3f20*/  IADD3 R106, P5, R231, UR6, RZ ;  /* 0x00000006e76a7c10 */ /* 0x000fe4000ffbe0ff */
[----:B------:R-:W-:Y:S02]  /*3f30*/  ISETP.GT.U32.AND P1, PT, R88, R190, PT ;  /* 0x000000be5800720c */ /* 0x000fe40003f24070 */
[----:B------:R-:W-:Y:S02]  /*3f40*/  FSEL R226, R226, -INF , !P2 ;  /* 0xff800000e2e27808 */ /* 0x000fe40005000000 */
[----:B------:R-:W-:-:S02]  /*3f50*/  IADD3 R88, P2, R12, UR6, RZ ;  /* 0x000000060c587c10 */ /* 0x000fc4000ff5e0ff */
[----:B------:R-:W-:Y:S02]  /*3f60*/  FSEL R227, R227, -INF , !P3 ;  /* 0xff800000e3e37808 */ /* 0x000fe40005800000 */
[----:B------:R-:W-:Y:S02]  /*3f70*/  IADD3 R90, P3, R8, UR6, RZ ;  /* 0x00000006085a7c10 */ /* 0x000fe4000ff7e0ff */
[----:B------:R-:W-:Y:S02]  /*3f80*/  IADD3.X R107, R229, UR9, RZ, P5, !PT ;  /* 0x00000009e56b7c10 */ /* 0x000fe4000affe4ff */
[----:B------:R-:W-:Y:S02]  /*3f90*/  IADD3 R110, P5, R235, UR6, RZ ;  /* 0x00000006eb6e7c10 */ /* 0x000fe4000ffbe0ff */
[----:B------:R-:W-:Y:S01]  /*3fa0*/  IADD3.X R89, R10, UR9, RZ, P2, !PT ;  /* 0x000000090a597c10 */ /* 0x000fe200097fe4ff */
[----:B------:R-:W3:Y:S01]  /*3fb0*/  LDG.E.U8 R106, desc[UR32][R106.64] ;  /* 0x000000206a6a7981 */ /* 0x000ee2000c1e1100 */
[----:B------:R-:W-:-:S02]  /*3fc0*/  IADD3 R94, P2, R11, UR6, RZ ;  /* 0x000000060b5e7c10 */ /* 0x000fc4000ff5e0ff */
[----:B------:R-:W-:Y:S01]  /*3fd0*/  IADD3.X R91, R7, UR9, RZ, P3, !PT ;  /* 0x00000009075b7c10 */ /* 0x000fe20009ffe4ff */
[----:B------:R0:W4:Y:S01]  /*3fe0*/  LDG.E.U8 R230, desc[UR32][R88.64] ;  /* 0x0000002058e67981 */ /* 0x000122000c1e1100 */
[----:B------:R-:W-:Y:S02]  /*3ff0*/  IADD3 R96, P3, R5, UR6, RZ ;  /* 0x0000000605607c10 */ /* 0x000fe4000ff7e0ff */
[----:B------:R-:W-:Y:S01]  /*4000*/  IADD3.X R111, R233, UR9, RZ, P5, !PT ;  /* 0x00000009e96f7c10 */ /* 0x000fe2000affe4ff */
[----:B------:R1:W2:Y:S01]  /*4010*/  LDG.E.U8 R232, desc[UR32][R90.64] ;  /* 0x000000205ae87981 */ /* 0x0002a2000c1e1100 */
[----:B------:R-:W-:Y:S02]  /*4020*/  IADD3 R114, P5, R239, UR6, RZ ;  /* 0x00000006ef727c10 */ /* 0x000fe4000ffbe0ff */
[----:B------:R-:W-:Y:S01]  /*4030*/  IADD3.X R95, R9, UR9, RZ, P2, !PT ;  /* 0x00000009095f7c10 */ /* 0x000fe200097fe4ff */
[----:B------:R-:W2:Y:S01]  /*4040*/  LDG.E.U8 R110, desc[UR32][R110.64] ;  /* 0x000000206e6e7981 */ /* 0x000ea2000c1e1100 */
[----:B------:R-:W-:-:S02]  /*4050*/  IADD3 R100, P2, R197, UR6, RZ ;  /* 0x00000006c5647c10 */ /* 0x000fc4000ff5e0ff */
[----:B------:R-:W-:Y:S01]  /*4060*/  IADD3.X R97, R2, UR9, RZ, P3, !PT ;  /* 0x0000000902617c10 */ /* 0x000fe20009ffe4ff */
[----:B------:R1:W2:Y:S01]  /*4070*/  LDG.E.U8 R236, desc[UR32][R94.64] ;  /* 0x000000205eec7981 */ /* 0x0002a2000c1e1100 */
[----:B------:R-:W-:Y:S02]  /*4080*/  IADD3 R102, P3, R199, UR6, RZ ;  /* 0x00000006c7667c10 */ /* 0x000fe4000ff7e0ff */
[----:B------:R-:W-:Y:S01]  /*4090*/  IADD3.X R115, R237, UR9, RZ, P5, !PT ;  /* 0x00000009ed737c10 */ /* 0x000fe2000affe4ff */
[----:B------:R3:W2:Y:S01]  /*40a0*/  LDG.E.U8 R238, desc[UR32][R96.64] ;  /* 0x0000002060ee7981 */ /* 0x0006a2000c1e1100 */
[----:B------:R-:W-:Y:S02]  /*40b0*/  IADD3 R118, P5, R243, UR6, RZ ;  /* 0x00000006f3767c10 */ /* 0x000fe4000ffbe0ff */
[----:B------:R-:W-:Y:S01]  /*40c0*/  IADD3.X R101, R193, UR9, RZ, P2, !PT ;  /* 0x00000009c1657c10 */ /* 0x000fe200097fe4ff */
[----:B------:R-:W4:Y:S01]  /*40d0*/  LDG.E.U8 R114, desc[UR32][R114.64] ;  /* 0x0000002072727981 */ /* 0x000f22000c1e1100 */
[----:B------:R-:W-:-:S02]  /*40e0*/  ISETP.GT.U32.AND P2, PT, R103, R190, PT ;  /* 0x000000be6700720c */ /* 0x000fc40003f44070 */
[----:B------:R-:W-:Y:S01]  /*40f0*/  IADD3.X R103, R198, UR9, RZ, P3, !PT ;  /* 0x00000009c6677c10 */ /* 0x000fe20009ffe4ff */
[----:B------:R-:W2:Y:S01]  /*4100*/  LDG.E.U8 R242, desc[UR32][R100.64] ;  /* 0x0000002064f27981 */ /* 0x000ea2000c1e1100 */
[----:B------:R-:W-:Y:S02]  /*4110*/  ISETP.GT.U32.AND P3, PT, R166, R190, PT ;  /* 0x000000bea600720c */ /* 0x000fe40003f64070 */
[----:B------:R-:W-:Y:S02]  /*4120*/  IADD3.X R119, R241, UR9, RZ, P5, !PT ;  /* 0x00000009f1777c10 */ /* 0x000fe4000affe4ff */
[----:B------:R-:W-:-:S03]  /*4130*/  IADD3 R166, P5, R246, UR6, RZ ;  /* 0x00000006f6a67c10 */ /* 0x000fc6000ffbe0ff */
[----:B------:R-:W2:Y:S01]  /*4140*/  LDG.E.U8 R118, desc[UR32][R118.64] ;  /* 0x0000002076767981 */ /* 0x000ea2000c1e1100 */
[----:B------:R-:W-:Y:S02]  /*4150*/  IADD3.X R167, R245, UR9, RZ, P5, !PT ;  /* 0x00000009f5a77c10 */ /* 0x000fe4000affe4ff */
[----:B------:R-:W-:-:S03]  /*4160*/  IADD3 R168, P5, R248, UR6, RZ ;  /* 0x00000006f8a87c10 */ /* 0x000fc6000ffbe0ff */
[----:B------:R-:W4:Y:S01]  /*4170*/  LDG.E.U8 R166, desc[UR32][R166.64] ;  /* 0x00000020a6a67981 */ /* 0x000f22000c1e1100 */
[----:B------:R-:W-:Y:S02]  /*4180*/  IADD3.X R169, R247, UR9, RZ, P5, !PT ;  /* 0x00000009f7a97c10 */ /* 0x000fe4000affe4ff */
[----:B------:R-:W-:-:S03]  /*4190*/  IADD3 R170, P5, R250, UR6, RZ ;  /* 0x00000006faaa7c10 */ /* 0x000fc6000ffbe0ff */
[----:B------:R-:W2:Y:S01]  /*41a0*/  LDG.E.U8 R168, desc[UR32][R168.64] ;  /* 0x00000020a8a87981 */ /* 0x000ea2000c1e1100 */
[----:B------:R-:W-:Y:S02]  /*41b0*/  IADD3.X R171, R249, UR9, RZ, P5, !PT ;  /* 0x00000009f9ab7c10 */ /* 0x000fe4000affe4ff */
[----:B------:R-:W-:-:S03]  /*41c0*/  IADD3 R172, P5, R252, UR6, RZ ;  /* 0x00000006fcac7c10 */ /* 0x000fc6000ffbe0ff */
[----:B------:R-:W2:Y:S01]  /*41d0*/  LDG.E.U8 R170, desc[UR32][R170.64] ;  /* 0x00000020aaaa7981 */ /* 0x000ea2000c1e1100 */
[----:B------:R-:W-:Y:S02]  /*41e0*/  IADD3.X R173, R251, UR9, RZ, P5, !PT ;  /* 0x00000009fbad7c10 */ /* 0x000fe4000affe4ff */
[----:B------:R-:W-:Y:S02]  /*41f0*/  IADD3 R174, P5, R194, UR6, RZ ;  /* 0x00000006c2ae7c10 */ /* 0x000fe4000ffbe0ff */
[----:B------:R-:W3:Y:S02]  /*4200*/  LDL R194, [R1+0x38] ;  /* 0x0000380001c27983 */ /* 0x000ee40000100800 */
[----:B------:R-:W-:Y:S02]  /*4210*/  IADD3.X R175, R192, UR9, RZ, P5, !PT ;  /* 0x00000009c0af7c10 */ /* 0x000fe4000affe4ff */
[----:B------:R-:W-:Y:S01]  /*4220*/  IADD3 R176, P5, R191, UR6, RZ ;  /* 0x00000006bfb07c10 */ /* 0x000fe2000ffbe0ff */
[----:B------:R-:W4:Y:S03]  /*4230*/  LDL R192, [R1+0x28] ;  /* 0x0000280001c07983 */ /* 0x000f260000100800 */
[----:B------:R-:W-:Y:S01]  /*4240*/  IADD3.X R177, R165, UR9, RZ, P5, !PT ;  /* 0x00000009a5b17c10 */ /* 0x000fe2000affe4ff */
[----:B------:R-:W2:Y:S01]  /*4250*/  LDL R191, [R1+0x34] ;  /* 0x0000340001bf7983 */ /* 0x000ea20000100800 */
[----:B------:R-:W-:-:S02]  /*4260*/  ISETP.GT.U32.AND P5, PT, R178, R190, PT ;  /* 0x000000beb200720c */ /* 0x000fc40003fa4070 */
[----:B------:R-:W-:Y:S01]  /*4270*/  IADD3 R178, P6, R179, UR6, RZ ;  /* 0x00000006b3b27c10 */ /* 0x000fe2000ffde0ff */
[----:B------:R-:W3:Y:S03]  /*4280*/  LDL R165, [R1+0x20] ;  /* 0x0000200001a57983 */ /* 0x000ee60000100800 */
[----:B------:R-:W-:Y:S01]  /*4290*/  IADD3.X R179, R181, UR9, RZ, P6, !PT ;  /* 0x00000009b5b37c10 */ /* 0x000fe2000b7fe4ff */
[----:B------:R-:W2:Y:S01]  /*42a0*/  LDG.E.U8 R172, desc[UR32][R172.64] ;  /* 0x00000020acac7981 */ /* 0x000ea2000c1e1100 */
[----:B------:R-:W-:-:S03]  /*42b0*/  IADD3 R180, P6, R180, UR6, RZ ;  /* 0x00000006b4b47c10 */ /* 0x000fc6000ffde0ff */
[----:B------:R-:W2:Y:S01]  /*42c0*/  LDG.E.U8 R174, desc[UR32][R174.64] ;  /* 0x00000020aeae7981 */ /* 0x000ea2000c1e1100 */
[----:B------:R-:W-:-:S03]  /*42d0*/  IADD3.X R181, R189, UR9, RZ, P6, !PT ;  /* 0x00000009bdb57c10 */ /* 0x000fc6000b7fe4ff */
[----:B------:R-:W2:Y:S01]  /*42e0*/  LDL R189, [R1+0x30] ;  /* 0x0000300001bd7983 */ /* 0x000ea20000100800 */
[----:B0-----:R-:W-:-:S03]  /*42f0*/  IADD3 R88, P6, R240, UR6, RZ ;  /* 0x00000006f0587c10 */ /* 0x001fc6000ffde0ff */
[----:B------:R0:W2:Y:S04]  /*4300*/  LDG.E.U8 R240, desc[UR32][R98.64] ;  /* 0x0000002062f07981 */ /* 0x0000a8000c1e1100 */
[----:B------:R-:W2:Y:S04]  /*4310*/  LDG.E.U8 R176, desc[UR32][R176.64] ;  /* 0x00000020b0b07981 */ /* 0x000ea8000c1e1100 */
[----:B------:R-:W2:Y:S04]  /*4320*/  LDG.E.U8 R178, desc[UR32][R178.64] ;  /* 0x00000020b2b27981 */ /* 0x000ea8000c1e1100 */
[----:B------:R-:W2:Y:S01]  /*4330*/  LDG.E.U8 R180, desc[UR32][R180.64] ;  /* 0x00000020b4b47981 */ /* 0x000ea2000c1e1100 */
[----:B---3--:R-:W-:-:S02]  /*4340*/  IADD3.X R89, R165, UR9, RZ, P6, !PT ;  /* 0x00000009a5597c10 */ /* 0x008fc4000b7fe4ff */
[----:B-1----:R-:W-:Y:S01]  /*4350*/  IADD3 R90, P6, R244, UR6, RZ ;  /* 0x00000006f45a7c10 */ /* 0x002fe2000ffde0ff */
[----:B------:R-:W3:Y:S03]  /*4360*/  LDL R165, [R1+0x40] ;  /* 0x0000400001a57983 */ /* 0x000ee60000100800 */
[----:B----4-:R-:W-:Y:S01]  /*4370*/  IADD3.X R91, R192, UR9, RZ, P6, !PT ;  /* 0x00000009c05b7c10 */ /* 0x010fe2000b7fe4ff */
[----:B------:R1:W4:Y:S01]  /*4380*/  LDG.E.U8 R244, desc[UR32][R102.64] ;  /* 0x0000002066f47981 */ /* 0x000322000c1e1100 */
[----:B--2---:R-:W-:-:S03]  /*4390*/  IADD3 R92, P6, R191, UR6, RZ ;  /* 0x00000006bf5c7c10 */ /* 0x004fc6000ffde0ff */
[----:B------:R-:W0:Y:S01]  /*43a0*/  LDL R191, [R1+0x4c] ;  /* 0x00004c0001bf7983 */ /* 0x000e220000100800 */
[----:B------:R-:W-:Y:S02]  /*43b0*/  IADD3.X R93, R189, UR9, RZ, P6, !PT ;  /* 0x00000009bd5d7c10 */ /* 0x000fe4000b7fe4ff */
[----:B------:R-:W-:Y:S01]  /*43c0*/  IADD3 R94, P6, R196, UR6, RZ ;  /* 0x00000006c45e7c10 */ /* 0x000fe2000ffde0ff */
[----:B------:R-:W2:Y:S03]  /*43d0*/  LDL R192, [R1+0x48] ;  /* 0x0000480001c07983 */ /* 0x000ea60000100800 */
[----:B------:R-:W-:Y:S01]  /*43e0*/  IADD3.X R95, R194, UR9, RZ, P6, !PT ;  /* 0x00000009c25f7c10 */ /* 0x000fe2000b7fe4ff */
[----:B------:R-:W5:Y:S04]  /*43f0*/  LDL.LU R189, [R1+0x94] ;  /* 0x0000940001bd7983 */ /* 0x000f680000300800 */
[----:B------:R-:W4:Y:S04]  /*4400*/  LDL.LU R196, [R1+0x90] ;  /* 0x0000900001c47983 */ /* 0x000f280000300800 */
[----:B------:R-:W4:Y:S04]  /*4410*/  LDL.LU R194, [R1+0x8c] ;  /* 0x00008c0001c27983 */ /* 0x000f280000300800 */
[----:B------:R-:W3:Y:S04]  /*4420*/  LDL R167, [R1+0x44] ;  /* 0x0000440001a77983 */ /* 0x000ee80000100800 */
[----:B------:R-:W4:Y:S04]  /*4430*/  LDL R171, [R1+0x54] ;  /* 0x0000540001ab7983 */ /* 0x000f280000100800 */
[----:B------:R-:W4:Y:S04]  /*4440*/  LDL R169, [R1+0x50] ;  /* 0x0000500001a97983 */ /* 0x000f280000100800 */
[----:B------:R-:W4:Y:S04]  /*4450*/  LDG.E.U8 R107, desc[UR32][R88.64] ;  /* 0x00000020586b7981 */ /* 0x000f28000c1e1100 */
[----:B------:R-:W4:Y:S04]  /*4460*/  LDG.E.U8 R111, desc[UR32][R90.64] ;  /* 0x000000205a6f7981 */ /* 0x000f28000c1e1100 */
[----:B------:R-:W4:Y:S04]  /*4470*/  LDG.E.U8 R115, desc[UR32][R92.64] ;  /* 0x000000205c737981 */ /* 0x000f28000c1e1100 */
[----:B------:R-:W4:Y:S01]  /*4480*/  LDG.E.U8 R94, desc[UR32][R94.64] ;  /* 0x000000205e5e7981 */ /* 0x000f22000c1e1100 */
[----:B---3--:R-:W-:-:S03]  /*4490*/  IADD3 R96, P6, R167, UR6, RZ ;  /* 0x00000006a7607c10 */ /* 0x008fc6000ffde0ff */
[----:B------:R-:W1:Y:S01]  /*44a0*/  LDL R167, [R1+0x5c] ;  /* 0x00005c0001a77983 */ /* 0x000e620000100800 */
[----:B------:R-:W-:-:S03]  /*44b0*/  IADD3.X R97, R165, UR9, RZ, P6, !PT ;  /* 0x00000009a5617c10 */ /* 0x000fc6000b7fe4ff */
[----:B------:R-:W3:Y:S01]  /*44c0*/  LDL R165, [R1+0x58] ;  /* 0x0000580001a57983 */ /* 0x000ee20000100800 */
[----:B0-----:R-:W-:-:S03]  /*44d0*/  IADD3 R98, P6, R191, UR6, RZ ;  /* 0x00000006bf627c10 */ /* 0x001fc6000ffde0ff */
[----:B------:R-:W3:Y:S01]  /*44e0*/  LDL.LU R191, [R1+0x88] ;  /* 0x0000880001bf7983 */ /* 0x000ee20000300800 */
[----:B--2---:R-:W-:Y:S02]  /*44f0*/  IADD3.X R99, R192, UR9, RZ, P6, !PT ;  /* 0x00000009c0637c10 */ /* 0x004fe4000b7fe4ff */
[----:B----4-:R-:W-:Y:S01]  /*4500*/  IADD3 R100, P6, R171, UR6, RZ ;  /* 0x00000006ab647c10 */ /* 0x010fe2000ffde0ff */
[----:B------:R-:W2:Y:S03]  /*4510*/  LDL.LU R192, [R1+0x84] ;  /* 0x0000840001c07983 */ /* 0x000ea60000300800 */
[----:B------:R-:W-:Y:S01]  /*4520*/  IADD3.X R101, R169, UR9, RZ, P6, !PT ;  /* 0x00000009a9657c10 */ /* 0x000fe2000b7fe4ff */
[----:B------:R-:W4:Y:S04]  /*4530*/  LDL R175, [R1+0x68] ;  /* 0x0000680001af7983 */ /* 0x000f280000100800 */
[----:B------:R-:W2:Y:S04]  /*4540*/  LDL R173, [R1+0x74] ;  /* 0x0000740001ad7983 */ /* 0x000ea80000100800 */
[----:B------:R-:W2:Y:S04]  /*4550*/  LDL R171, [R1+0x70] ;  /* 0x0000700001ab7983 */ /* 0x000ea80000100800 */
[----:B------:R-:W4:Y:S04]  /*4560*/  LDL R177, [R1+0x6c] ;  /* 0x00006c0001b17983 */ /* 0x000f280000100800 */
[----:B------:R-:W2:Y:S04]  /*4570*/  LDL R179, [R1+0x60] ;  /* 0x0000600001b37983 */ /* 0x000ea80000100800 */
[----:B------:R-:W4:Y:S04]  /*4580*/  LDL R169, [R1+0x7c] ;  /* 0x00007c0001a97983 */ /* 0x000f280000100800 */
[----:B------:R-:W4:Y:S04]  /*4590*/  LDG.E.U8 R96, desc[UR32][R96.64] ;  /* 0x0000002060607981 */ /* 0x000f28000c1e1100 */
[----:B------:R-:W4:Y:S04]  /*45a0*/  LDG.E.U8 R100, desc[UR32][R100.64] ;  /* 0x0000002064647981 */ /* 0x000f28000c1e1100 */
[----:B------:R0:W4:Y:S01]  /*45b0*/  LDG.E.U8 R98, desc[UR32][R98.64] ;  /* 0x0000002062627981 */ /* 0x000122000c1e1100 */
[----:B-1----:R-:W-:-:S03]  /*45c0*/  IADD3 R102, P6, R167, UR6, RZ ;  /* 0x00000006a7667c10 */ /* 0x002fc6000ffde0ff */
[----:B------:R-:W4:Y:S01]  /*45d0*/  LDL R167, [R1+0x78] ;  /* 0x0000780001a77983 */ /* 0x000f220000100800 */
[----:B---3--:R-:W-:-:S03]  /*45e0*/  IADD3.X R103, R165, UR9, RZ, P6, !PT ;  /* 0x00000009a5677c10 */ /* 0x008fc6000b7fe4ff */
[----:B------:R-:W3:Y:S04]  /*45f0*/  LDL.LU R165, [R1+0x80] ;  /* 0x0000800001a57983 */ /* 0x000ee80000300800 */
[----:B------:R-:W2:Y:S04]  /*4600*/  LDL R181, [R1+0x64] ;  /* 0x0000640001b57983 */ /* 0x000ea80000100800 */
[----:B------:R1:W3:Y:S01]  /*4610*/  LDG.E.U8 R102, desc[UR32][R102.64] ;  /* 0x0000002066667981 */ /* 0x0002e2000c1e1100 */
[----:B0-----:R-:W-:-:S04]  /*4620*/  FMNMX R99, R206, R203, !PT ;  /* 0x000000cbce637209 */ /* 0x001fc80007800000 */
[----:B------:R-:W-:-:S04]  /*4630*/  FMNMX R99, R207, R99, !PT ;  /* 0x00000063cf637209 */ /* 0x000fc80007800000 */
[----:B------:R-:W-:-:S04]  /*4640*/  FMNMX R99, R208, R99, !PT ;  /* 0x00000063d0637209 */ /* 0x000fc80007800000 */
[----:B------:R-:W-:-:S04]  /*4650*/  FMNMX R99, R212, R99, !PT ;  /* 0x00000063d4637209 */ /* 0x000fc80007800000 */
[----:B------:R-:W-:-:S04]  /*4660*/  FMNMX R99, R211, R99, !PT ;  /* 0x00000063d3637209 */ /* 0x000fc80007800000 */
[----:B-1----:R-:W-:Y:S02]  /*4670*/  FMNMX R103, R216, R99, !PT ;  /* 0x00000063d8677209 */ /* 0x002fe40007800000 */
[C---:B------:R-:W-:Y:S02]  /*4680*/  ISETP.GT.U32.AND.EX P3, PT, R201.reuse, RZ, PT, P3 ;  /* 0x000000ffc900720c */ /* 0x040fe40003f64130 */
[----:B------:R-:W-:Y:S02]  /*4690*/  ISETP.GT.U32.AND.EX P5, PT, R201, RZ, PT, P5 ;  /* 0x000000ffc900720c */ /* 0x000fe40003fa4150 */
[----:B------:R-:W-:Y:S01]  /*46a0*/  FMNMX R103, R215, R103, !PT ;  /* 0x00000067d7677209 */ /* 0x000fe20007800000 */
[----:B------:R-:W-:-:S03]  /*46b0*/  FMUL R109, R109, UR10 ;  /* 0x0000000a6d6d7c20 */ /* 0x000fc60008400000 */
[----:B------:R-:W-:Y:S01]  /*46c0*/  FMNMX R103, R221, R103, !PT ;  /* 0x00000067dd677209 */ /* 0x000fe20007800000 */
[----:B------:R-:W-:Y:S01]  /*46d0*/  FMUL R119, R116, UR10 ;  /* 0x0000000a74777c20 */ /* 0x000fe20008400000 */
[C---:B------:R-:W-:Y:S02]  /*46e0*/  ISETP.GT.U32.AND.EX P2, PT, R201.reuse, RZ, PT, P2 ;  /* 0x000000ffc900720c */ /* 0x040fe40003f44120 */
[C---:B------:R-:W-:Y:S02]  /*46f0*/  ISETP.GT.U32.AND.EX P1, PT, R201.reuse, RZ, PT, P1 ;  /* 0x000000ffc900720c */ /* 0x040fe40003f24110 */
[----:B------:R-:W-:Y:S02]  /*4700*/  ISETP.GT.U32.AND.EX P4, PT, R201, RZ, PT, P4 ;  /* 0x000000ffc900720c */ /* 0x000fe40003f84140 */
[----:B------:R-:W-:Y:S02]  /*4710*/  FSEL R119, R119, -INF , !P1 ;  /* 0xff80000077777808 */ /* 0x000fe40004800000 */
[----:B--2---:R-:W-:-:S04]  /*4720*/  IADD3 R88, P6, R181, UR6, RZ ;  /* 0x00000006b5587c10 */ /* 0x004fc8000ffde0ff */
[----:B------:R-:W-:Y:S02]  /*4730*/  IADD3.X R89, R179, UR9, RZ, P6, !PT ;  /* 0x00000009b3597c10 */ /* 0x000fe4000b7fe4ff */
[----:B----4-:R-:W-:-:S03]  /*4740*/  IADD3 R90, P6, R177, UR6, RZ ;  /* 0x00000006b15a7c10 */ /* 0x010fc6000ffde0ff */
[----:B------:R0:W2:Y:S01]  /*4750*/  LDG.E.U8 R95, desc[UR32][R88.64] ;  /* 0x00000020585f7981 */ /* 0x0000a2000c1e1100 */
[----:B------:R-:W-:Y:S02]  /*4760*/  IADD3.X R91, R175, UR9, RZ, P6, !PT ;  /* 0x00000009af5b7c10 */ /* 0x000fe4000b7fe4ff */
[----:B------:R-:W-:-:S03]  /*4770*/  IADD3 R92, P6, R173, UR6, RZ ;  /* 0x00000006ad5c7c10 */ /* 0x000fc6000ffde0ff */
[----:B------:R-:W4:Y:S01]  /*4780*/  LDG.E.U8 R90, desc[UR32][R90.64] ;  /* 0x000000205a5a7981 */ /* 0x000f22000c1e1100 */
[----:B------:R-:W-:Y:S02]  /*4790*/  IADD3.X R93, R171, UR9, RZ, P6, !PT ;  /* 0x00000009ab5d7c10 */ /* 0x000fe4000b7fe4ff */
[----:B0-----:R-:W-:-:S03]  /*47a0*/  IADD3 R88, P6, R169, UR6, RZ ;  /* 0x00000006a9587c10 */ /* 0x001fc6000ffde0ff */
[----:B------:R0:W3:Y:S01]  /*47b0*/  LDG.E.U8 R92, desc[UR32][R92.64] ;  /* 0x000000205c5c7981 */ /* 0x0000e2000c1e1100 */
[----:B------:R-:W-:-:S05]  /*47c0*/  IADD3.X R89, R167, UR9, RZ, P6, !PT ;  /* 0x00000009a7597c10 */ /* 0x000fca000b7fe4ff */
[----:B------:R1:W4:Y:S01]  /*47d0*/  LDG.E.U8 R88, desc[UR32][R88.64] ;  /* 0x0000002058587981 */ /* 0x000322000c1e1100 */
[----:B0-----:R-:W-:Y:S01]  /*47e0*/  FMNMX R93, R204, R205, !PT ;  /* 0x000000cdcc5d7209 */ /* 0x001fe20007800000 */
[----:B------:R-:W-:Y:S01]  /*47f0*/  FMUL R91, R108, UR10 ;  /* 0x0000000a6c5b7c20 */ /* 0x000fe20008400000 */
[----:B------:R-:W-:Y:S01]  /*4800*/  FMUL R167, R113, UR10 ;  /* 0x0000000a71a77c20 */ /* 0x000fe20008400000 */
[----:B------:R-:W-:Y:S01]  /*4810*/  FMUL R171, R117, UR10 ;  /* 0x0000000a75ab7c20 */ /* 0x000fe20008400000 */
[----:B------:R-:W-:Y:S01]  /*4820*/  FMNMX R93, R209, R93, !PT ;  /* 0x0000005dd15d7209 */ /* 0x000fe20007800000 */
[----:B------:R-:W-:Y:S03]  /*4830*/  BAR.SYNC.DEFER_BLOCKING 0x0 ;  /* 0x0000000000007b1d */ /* 0x000fe60000010000 */
[----:B------:R-:W-:-:S04]  /*4840*/  FMNMX R93, R210, R93, !PT ;  /* 0x0000005dd25d7209 */ /* 0x000fc80007800000 */
        /* <DEDUP_REMOVED lines=11> */
[----:B------:R-:W-:-:S05]  /*4900*/  FMNMX R93, R228, R93, !PT ;  /* 0x0000005de45d7209 */ /* 0x000fca0007800000 */
[----:B------:R-:W0:Y:S01]  /*4910*/  SHFL.BFLY PT, R97, R93, 0x2, 0x1f ;  /* 0x0c401f005d617f89 */ /* 0x000e2200000e0000 */
[----:B-1----:R-:W-:Y:S01]  /*4920*/  FMUL R89, R105, UR10 ;  /* 0x0000000a69597c20 */ /* 0x002fe20008400000 */
[----:B------:R-:W-:Y:S02]  /*4930*/  FSEL R91, R91, -INF , !P3 ;  /* 0xff8000005b5b7808 */ /* 0x000fe40005800000 */
[----:B0-----:R-:W-:-:S05]  /*4940*/  FMNMX R93, R93, R97, !PT ;  /* 0x000000615d5d7209 */ /* 0x001fca0007800000 */
[----:B------:R-:W0:Y:S01]  /*4950*/  SHFL.BFLY PT, R97, R93, 0x1, 0x1f ;  /* 0x0c201f005d617f89 */ /* 0x000e2200000e0000 */
[----:B------:R-:W-:Y:S02]  /*4960*/  FSEL R89, R89, -INF , !P5 ;  /* 0xff80000059597808 */ /* 0x000fe40006800000 */
[-C--:B------:R-:W-:Y:S02]  /*4970*/  ISETP.GT.U32.AND P3, PT, R218, R190.reuse, PT ;  /* 0x000000beda00720c */ /* 0x080fe40003f64070 */
[----:B------:R-:W-:Y:S02]  /*4980*/  ISETP.GT.U32.AND P5, PT, R219, R190, PT ;  /* 0x000000bedb00720c */ /* 0x000fe40003fa4070 */
[----:B------:R-:W-:Y:S02]  /*4990*/  ISETP.GT.U32.AND.EX P3, PT, R201, RZ, PT, P3 ;  /* 0x000000ffc900720c */ /* 0x000fe40003f64130 */
[----:B------:R-:W-:Y:S02]  /*49a0*/  FMNMX R103, R89, R103, !PT ;  /* 0x0000006759677209 */ /* 0x000fe40007800000 */
[----:B------:R-:W-:-:S02]  /*49b0*/  ISETP.GT.U32.AND.EX P5, PT, R201, RZ, PT, P5 ;  /* 0x000000ffc900720c */ /* 0x000fc40003fa4150 */
[----:B------:R-:W-:Y:S02]  /*49c0*/  FSEL R116, R109, -INF , !P3 ;  /* 0xff8000006d747808 */ /* 0x000fe40005800000 */
[----:B------:R-:W-:Y:S02]  /*49d0*/  FMNMX R103, R91, R103, !PT ;  /* 0x000000675b677209 */ /* 0x000fe40007800000 */
[----:B0-----:R-:W-:Y:S01]  /*49e0*/  FMNMX R97, R93, R97, !PT ;  /* 0x000000615d617209 */ /* 0x001fe20007800000 */
[----:B------:R-:W-:Y:S01]  /*49f0*/  FMUL R93, R112, UR10 ;  /* 0x0000000a705d7c20 */ /* 0x000fe20008400000 */
[----:B------:R-:W-:-:S04]  /*4a00*/  FMNMX R103, R116, R103, !PT ;  /* 0x0000006774677209 */ /* 0x000fc80007800000 */
[----:B------:R-:W-:Y:S02]  /*4a10*/  FSEL R93, R93, -INF , !P5 ;  /* 0xff8000005d5d7808 */ /* 0x000fe40006800000 */
[----:B------:R-:W-:Y:S02]  /*4a20*/  FSEL R167, R167, -INF , !P2 ;  /* 0xff800000a7a77808 */ /* 0x000fe40005000000 */
[----:B------:R-:W-:-:S04]  /*4a30*/  FMNMX R105, R93, R103, !PT ;  /* 0x000000675d697209 */ /* 0x000fc80007800000 */
[----:B------:R-:W-:Y:S02]  /*4a40*/  FMNMX R105, R167, R105, !PT ;  /* 0x00000069a7697209 */ /* 0x000fe40007800000 */
[----:B------:R-:W-:Y:S02]  /*4a50*/  FSEL R171, R171, -INF , !P4 ;  /* 0xff800000abab7808 */ /* 0x000fe40006000000 */
[----:B------:R-:W-:-:S04]  /*4a60*/  FMNMX R117, R119, R105, !PT ;  /* 0x0000006977757209 */ /* 0x000fc80007800000 */
[----:B------:R-:W-:-:S05]  /*4a70*/  FMNMX R117, R171, R117, !PT ;  /* 0x00000075ab757209 */ /* 0x000fca0007800000 */
[----:B------:R-:W0:Y:S01]  /*4a80*/  SHFL.BFLY PT, R179, R117, 0x2, 0x1f ;  /* 0x0c401f0075b37f89 */ /* 0x000e2200000e0000 */
[----:B------:R-:W1:Y:S01]  /*4a90*/  S2R R219, SR_TID.X ;  /* 0x0000000000db7919 */ /* 0x000e620000002100 */
[----:B0-----:R-:W-:-:S05]  /*4aa0*/  FMNMX R179, R117, R179, !PT ;  /* 0x000000b375b37209 */ /* 0x001fca0007800000 */
[----:B------:R-:W0:Y:S01]  /*4ab0*/  SHFL.BFLY PT, R181, R179, 0x1, 0x1f ;  /* 0x0c201f00b3b57f89 */ /* 0x000e2200000e0000 */
[----:B------:R-:W-:-:S05]  /*4ac0*/  FMNMX R97, R97, R196, !PT ;  /* 0x000000c461617209 */ /* 0x000fca0007800000 */
[----:B------:R-:W-:-:S04]  /*4ad0*/  FADD R209, R209, -R97 ;  /* 0x80000061d1d17221 */ /* 0x000fc80000000000 */
[----:B------:R-:W-:Y:S01]  /*4ae0*/  FMUL R209, R209, 1.4426950216293334961 ;  /* 0x3fb8aa3bd1d17820 */ /* 0x000fe20000400000 */
[--C-:B------:R-:W-:Y:S01]  /*4af0*/  FADD R101, R205, -R97.reuse ;  /* 0x80000061cd657221 */ /* 0x100fe20000000000 */
[----:B------:R-:W-:Y:S01]  /*4b00*/  FADD R99, R204, -R97 ;  /* 0x80000061cc637221 */ /* 0x000fe20000000000 */
[----:B-1----:R-:W-:Y:S01]  /*4b10*/  LOP3.LUT R205, R219, 0x1, RZ, 0xc0, !PT ;  /* 0x00000001dbcd7812 */ /* 0x002fe200078ec0ff */
[----:B------:R1:W-:Y:S01]  /*4b20*/  MUFU.EX2 R103, R209 ;  /* 0x000000d100677308 */ /* 0x0003e20000000800 */
[----:B0-----:R-:W-:-:S04]  /*4b30*/  FMNMX R179, R179, R181, !PT ;  /* 0x000000b5b3b37209 */ /* 0x001fc80007800000 */
[----:B------:R-:W-:Y:S02]  /*4b40*/  FMNMX R179, R179, R194, !PT ;  /* 0x000000c2b3b37209 */ /* 0x000fe40007800000 */
[----:B-1----:R-:W-:-:S03]  /*4b50*/  LOP3.LUT R209, R219, 0x1c, RZ, 0xc0, !PT ;  /* 0x0000001cdbd17812 */ /* 0x002fc600078ec0ff */
[--C-:B------:R-:W-:Y:S01]  /*4b60*/  FADD R204, R206, -R179.reuse ;  /* 0x800000b3cecc7221 */ /* 0x100fe20000000000 */
[----:B------:R-:W-:Y:S01]  /*4b70*/  FADD R89, R89, -R179 ;  /* 0x800000b359597221 */ /* 0x000fe20000000000 */
[----:B------:R-:W-:Y:S02]  /*4b80*/  IMAD R209, R205, 0x2, R209 ;  /* 0x00000002cdd17824 */ /* 0x000fe400078e02d1 */
[----:B------:R-:W-:Y:S01]  /*4b90*/  FADD R205, R203, -R179 ;  /* 0x800000b3cbcd7221 */ /* 0x000fe20000000000 */
[----:B------:R-:W-:Y:S01]  /*4ba0*/  FMUL R204, R204, 1.4426950216293334961 ;  /* 0x3fb8aa3bcccc7820 */ /* 0x000fe20000400000 */
[----:B------:R-:W-:Y:S01]  /*4bb0*/  FMUL R89, R89, 1.4426950216293334961 ;  /* 0x3fb8aa3b59597820 */ /* 0x000fe20000400000 */
[----:B------:R-:W-:Y:S01]  /*4bc0*/  FADD R169, R104, -R97 ;  /* 0x8000006168a97221 */ /* 0x000fe20000000000 */
[----:B------:R-:W-:Y:S01]  /*4bd0*/  SHF.R.U32.HI R206, RZ, 0x1, R219 ;  /* 0x00000001ffce7819 */ /* 0x000fe200000116db */
[--C-:B------:R-:W-:Y:S01]  /*4be0*/  FADD R210, R210, -R97.reuse ;  /* 0x80000061d2d27221 */ /* 0x100fe20000000000 */
[----:B------:R0:W-:Y:S01]  /*4bf0*/  MUFU.EX2 R203, R204 ;  /* 0x000000cc00cb7308 */ /* 0x0001e20000000800 */
[----:B------:R1:W-:Y:S01]  /*4c00*/  STS.U8 [R202+UR25+0x4c00], R166 ;  /* 0x004c00a6ca007988 */ /* 0x0003e20008000019 */
[--C-:B------:R-:W-:Y:S01]  /*4c10*/  FADD R213, R213, -R97.reuse ;  /* 0x80000061d5d57221 */ /* 0x100fe20000000000 */
[--C-:B------:R-:W-:Y:S01]  /*4c20*/  FADD R109, R214, -R97.reuse ;  /* 0x80000061d66d7221 */ /* 0x100fe20000000000 */
[--C-:B------:R-:W-:Y:S01]  /*4c30*/  FADD R217, R217, -R97.reuse ;  /* 0x80000061d9d97221 */ /* 0x100fe20000000000 */
[--C-:B------:R-:W-:Y:S01]  /*4c40*/  FADD R220, R220, -R97.reuse ;  /* 0x80000061dcdc7221 */ /* 0x100fe20000000000 */
[----:B------:R-:W-:Y:S01]  /*4c50*/  FMUL R117, R169, 1.4426950216293334961 ;  /* 0x3fb8aa3ba9757820 */ /* 0x000fe20000400000 */
[----:B------:R-:W-:Y:S01]  /*4c60*/  FMUL R99, R99, 1.4426950216293334961 ;  /* 0x3fb8aa3b63637820 */ /* 0x000fe20000400000 */
[----:B0-----:R-:W-:Y:S01]  /*4c70*/  FMUL R204, R205, 1.4426950216293334961 ;  /* 0x3fb8aa3bcdcc7820 */ /* 0x001fe20000400000 */
[----:B------:R-:W-:Y:S01]  /*4c80*/  SGXT.U32 R205, R206, 0x1 ;  /* 0x00000001cecd781a */ /* 0x000fe20000000000 */
[----:B-1----:R0:W-:Y:S01]  /*4c90*/  MUFU.EX2 R166, R89 ;  /* 0x0000005900a67308 */ /* 0x0021e20000000800 */
[----:B------:R-:W-:Y:S01]  /*4ca0*/  FMUL R101, R101, 1.4426950216293334961 ;  /* 0x3fb8aa3b65657820 */ /* 0x000fe20000400000 */
[--C-:B------:R-:W-:Y:S01]  /*4cb0*/  FADD R169, R225, -R97.reuse ;  /* 0x80000061e1a97221 */ /* 0x100fe20000000000 */
[----:B------:R-:W-:Y:S01]  /*4cc0*/  FADD R223, R223, -R97 ;  /* 0x80000061dfdf7221 */ /* 0x000fe20000000000 */
[--C-:B------:R-:W-:Y:S01]  /*4cd0*/  FADD R207, R207, -R179.reuse ;  /* 0x800000b3cfcf7221 */ /* 0x100fe20000000000 */
[--C-:B------:R-:W-:Y:S01]  /*4ce0*/  FADD R208, R208, -R179.reuse ;  /* 0x800000b3d0d07221 */ /* 0x100fe20000000000 */
[----:B------:R-:W-:Y:S01]  /*4cf0*/  FMUL R210, R210, 1.4426950216293334961 ;  /* 0x3fb8aa3bd2d27820 */ /* 0x000fe20000400000 */
[----:B0-----:R-:W-:Y:S01]  /*4d00*/  FADD R89, R116, -R179 ;  /* 0x800000b374597221 */ /* 0x001fe20000000000 */
[----:B------:R-:W-:Y:S01]  /*4d10*/  FMUL R108, R213, 1.4426950216293334961 ;  /* 0x3fb8aa3bd56c7820 */ /* 0x000fe20000400000 */
[----:B------:R-:W-:Y:S01]  /*4d20*/  FMUL R109, R109, 1.4426950216293334961 ;  /* 0x3fb8aa3b6d6d7820 */ /* 0x000fe20000400000 */
[----:B------:R-:W-:Y:S01]  /*4d30*/  FMUL R112, R217, 1.4426950216293334961 ;  /* 0x3fb8aa3bd9707820 */ /* 0x000fe20000400000 */
[----:B------:R-:W-:Y:S01]  /*4d40*/  FMUL R113, R220, 1.4426950216293334961 ;  /* 0x3fb8aa3bdc717820 */ /* 0x000fe20000400000 */
[--C-:B------:R-:W-:Y:S01]  /*4d50*/  FADD R222, R222, -R97.reuse ;  /* 0x80000061dede7221 */ /* 0x100fe20000000000 */
[--C-:B------:R-:W-:Y:S01]  /*4d60*/  FADD R224, R224, -R97.reuse ;  /* 0x80000061e0e07221 */ /* 0x100fe20000000000 */
[--C-:B------:R-:W-:Y:S01]  /*4d70*/  FADD R226, R226, -R97.reuse ;  /* 0x80000061e2e27221 */ /* 0x100fe20000000000 */
[--C-:B------:R-:W-:Y:S01]  /*4d80*/  FADD R227, R227, -R97.reuse ;  /* 0x80000061e3e37221 */ /* 0x100fe20000000000 */
[----:B------:R-:W-:Y:S01]  /*4d90*/  FADD R228, R228, -R97 ;  /* 0x80000061e4e47221 */ /* 0x000fe20000000000 */
[--C-:B------:R-:W-:Y:S01]  /*4da0*/  FADD R212, R212, -R179.reuse ;  /* 0x800000b3d4d47221 */ /* 0x100fe20000000000 */
[--C-:B------:R-:W-:Y:S01]  /*4db0*/  FADD R211, R211, -R179.reuse ;  /* 0x800000b3d3d37221 */ /* 0x100fe20000000000 */
[--C-:B------:R-:W-:Y:S01]  /*4dc0*/  FADD R216, R216, -R179.reuse ;  /* 0x800000b3d8d87221 */ /* 0x100fe20000000000 */
[--C-:B------:R-:W-:Y:S01]  /*4dd0*/  FADD R215, R215, -R179.reuse ;  /* 0x800000b3d7d77221 */ /* 0x100fe20000000000 */
[----:B------:R-:W-:Y:S01]  /*4de0*/  LOP3.LUT R209, R209, R205, RZ, 0xfc, !PT ;  /* 0x000000cdd1d17212 */ /* 0x000fe200078efcff */
[----:B------:R-:W-:Y:S01]  /*4df0*/  FMUL R89, R89, 1.4426950216293334961 ;  /* 0x3fb8aa3b59597820 */ /* 0x000fe20000400000 */
[----:B------:R-:W-:Y:S01]  /*4e00*/  FMUL R169, R169, 1.4426950216293334961 ;  /* 0x3fb8aa3ba9a97820 */ /* 0x000fe20000400000 */
[----:B------:R-:W-:Y:S01]  /*4e10*/  FMUL R173, R223, 1.4426950216293334961 ;  /* 0x3fb8aa3bdfad7820 */ /* 0x000fe20000400000 */
[----:B------:R-:W-:Y:S01]  /*4e20*/  FMUL R205, R207, 1.4426950216293334961 ;  /* 0x3fb8aa3bcfcd7820 */ /* 0x000fe20000400000 */
[----:B------:R-:W-:Y:S01]  /*4e30*/  FMUL R206, R208, 1.4426950216293334961 ;  /* 0x3fb8aa3bd0ce7820 */ /* 0x000fe20000400000 */
[--C-:B------:R-:W-:Y:S01]  /*4e40*/  FADD R221, R221, -R179.reuse ;  /* 0x800000b3dddd7221 */ /* 0x100fe20000000000 */
[----:B------:R0:W-:Y:S01]  /*4e50*/  MUFU.EX2 R105, R210 ;  /* 0x000000d200697308 */ /* 0x0001e20000000800 */
[----:B------:R1:W-:Y:S01]  /*4e60*/  STS.U8 [R202+UR25+0x4800], R106 ;  /* 0x0048006aca007988 */ /* 0x0003e20008000019 */
[----:B------:R-:W-:Y:S01]  /*4e70*/  FMUL R222, R222, 1.4426950216293334961 ;  /* 0x3fb8aa3bdede7820 */ /* 0x000fe20000400000 */
[----:B------:R-:W-:Y:S01]  /*4e80*/  FMUL R175, R224, 1.4426950216293334961 ;  /* 0x3fb8aa3be0af7820 */ /* 0x000fe20000400000 */
[----:B------:R-:W-:Y:S01]  /*4e90*/  FMUL R177, R226, 1.4426950216293334961 ;  /* 0x3fb8aa3be2b17820 */ /* 0x000fe20000400000 */
[----:B------:R-:W-:Y:S01]  /*4ea0*/  FMUL R181, R227, 1.4426950216293334961 ;  /* 0x3fb8aa3be3b57820 */ /* 0x000fe20000400000 */
[----:B------:R-:W-:Y:S01]  /*4eb0*/  FMUL R201, R228, 1.4426950216293334961 ;  /* 0x3fb8aa3be4c97820 */ /* 0x000fe20000400000 */
[----:B------:R-:W-:Y:S01]  /*4ec0*/  FMUL R207, R212, 1.4426950216293334961 ;  /* 0x3fb8aa3bd4cf7820 */ /* 0x000fe20000400000 */
[----:B------:R-:W-:Y:S01]  /*4ed0*/  MUFU.EX2 R99, R99 ;  /* 0x0000006300637308 */ /* 0x000fe20000000800 */
[----:B------:R-:W-:Y:S01]  /*4ee0*/  FMUL R208, R211, 1.4426950216293334961 ;  /* 0x3fb8aa3bd3d07820 */ /* 0x000fe20000400000 */
[----:B0-----:R-:W-:Y:S01]  /*4ef0*/  FMUL R210, R216, 1.4426950216293334961 ;  /* 0x3fb8aa3bd8d27820 */ /* 0x001fe20000400000 */
[----:B-1----:R-:W-:Y:S01]  /*4f00*/  FMUL R106, R215, 1.4426950216293334961 ;  /* 0x3fb8aa3bd76a7820 */ /* 0x002fe20000400000 */
[--C-:B------:R-:W-:Y:S01]  /*4f10*/  FADD R91, R91, -R179.reuse ;  /* 0x800000b35b5b7221 */ /* 0x100fe20000000000 */
[----:B------:R0:W-:Y:S01]  /*4f20*/  STS.U8 [R202+UR25+0x4e00], R170 ;  /* 0x004e00aaca007988 */ /* 0x0001e20008000019 */
[--C-:B------:R-:W-:Y:S01]  /*4f30*/  FADD R119, R119, -R179.reuse ;  /* 0x800000b377777221 */ /* 0x100fe20000000000 */
[--C-:B------:R-:W-:Y:S01]  /*4f40*/  FADD R171, R171, -R179.reuse ;  /* 0x800000b3abab7221 */ /* 0x100fe20000000000 */
[----:B------:R-:W1:Y:S01]  /*4f50*/  MUFU.EX2 R101, R101 ;  /* 0x0000006500657308 */ /* 0x000e620000000800 */
[----:B------:R2:W-:Y:S01]  /*4f60*/  STS.U8 [R202+UR25+0x4a00], R114 ;  /* 0x004a0072ca007988 */ /* 0x0005e20008000019 */
[----:B------:R-:W-:Y:S01]  /*4f70*/  FADD R93, R93, -R179 ;  /* 0x800000b35d5d7221 */ /* 0x000fe20000000000 */
[----:B------:R-:W-:-:S02]  /*4f80*/  FMUL R91, R91, 1.4426950216293334961 ;  /* 0x3fb8aa3b5b5b7820 */ /* 0x000fc40000400000 */
[----:B------:R1:W-:Y:S03]  /*4f90*/  STS.U8 [R202+UR25+0x5600], R115 ;  /* 0x00560073ca007988 */ /* 0x0003e60008000019 */
[----:B0-----:R0:W-:Y:S01]  /*4fa0*/  MUFU.EX2 R170, R89 ;  /* 0x0000005900aa7308 */ /* 0x0011e20000000800 */
[----:B------:R1:W-:Y:S01]  /*4fb0*/  STS.U8 [R202+UR25+0x5800], R96 ;  /* 0x00580060ca007988 */ /* 0x0003e20008000019 */
[----:B--2---:R-:W-:Y:S01]  /*4fc0*/  FMUL R114, R221, 1.4426950216293334961 ;  /* 0x3fb8aa3bdd727820 */ /* 0x004fe20000400000 */
[----:B------:R-:W-:-:S05]  /*4fd0*/  FMUL R93, R93, 1.4426950216293334961 ;  /* 0x3fb8aa3b5d5d7820 */ /* 0x000fca0000400000 */
[----:B------:R-:W-:Y:S01]  /*4fe0*/  MUFU.EX2 R108, R108 ;  /* 0x0000006c006c7308 */ /* 0x000fe20000000800 */
[----:B0-----:R-:W-:Y:S01]  /*4ff0*/  FADD R89, R167, -R179 ;  /* 0x800000b3a7597221 */ /* 0x001fe20000000000 */
[----:B-1----:R-:W-:Y:S01]  /*5000*/  FMUL R115, R119, 1.4426950216293334961 ;  /* 0x3fb8aa3b77737820 */ /* 0x002fe20000400000 */
[----:B------:R-:W-:-:S05]  /*5010*/  FMUL R96, R171, 1.4426950216293334961 ;  /* 0x3fb8aa3bab607820 */ /* 0x000fca0000400000 */
[----:B------:R-:W-:Y:S01]  /*5020*/  MUFU.EX2 R109, R109 ;  /* 0x0000006d006d7308 */ /* 0x000fe20000000800 */
[----:B------:R-:W-:-:S07]  /*5030*/  FMUL R89, R89, 1.4426950216293334961 ;  /* 0x3fb8aa3b59597820 */ /* 0x000fce0000400000 */
[----:B------:R-:W-:Y:S01]  /*5040*/  MUFU.EX2 R112, R112 ;  /* 0x0000007000707308 */ /* 0x000fe20000000800 */
[----:B------:R0:W-:Y:S07]  /*5050*/  STS.U8 [R202+UR25+0x5400], R107 ;  /* 0x0054006bca007988 */ /* 0x0001ee0008000019 */
[----:B------:R-:W1:Y:S08]  /*5060*/  MUFU.EX2 R113, R113 ;  /* 0x0000007100717308 */ /* 0x000e700000000800 */
[----:B------:R-:W-:Y:S08]  /*5070*/  MUFU.EX2 R104, R222 ;  /* 0x000000de00687308 */ /* 0x000ff00000000800 */
[----:B------:R-:W-:Y:S08]  /*5080*/  MUFU.EX2 R117, R117 ;  /* 0x0000007500757308 */ /* 0x000ff00000000800 */
[----:B------:R-:W-:Y:S08]  /*5090*/  MUFU.EX2 R169, R169 ;  /* 0x000000a900a97308 */ /* 0x000ff00000000800 */
[----:B------:R-:W-:Y:S08]  /*50a0*/  MUFU.EX2 R173, R173 ;  /* 0x000000ad00ad7308 */ /* 0x000ff00000000800 */
[----:B------:R-:W2:Y:S08]  /*50b0*/  MUFU.EX2 R204, R204 ;  /* 0x000000cc00cc7308 */ /* 0x000eb00000000800 */
[----:B------:R-:W-:Y:S08]  /*50c0*/  MUFU.EX2 R205, R205 ;  /* 0x000000cd00cd7308 */ /* 0x000ff00000000800 */
[----:B------:R-:W4:Y:S08]  /*50d0*/  MUFU.EX2 R206, R206 ;  /* 0x000000ce00ce7308 */ /* 0x000f300000000800 */
[----:B------:R-:W-:Y:S08]  /*50e0*/  MUFU.EX2 R175, R175 ;  /* 0x000000af00af7308 */ /* 0x000ff00000000800 */
[----:B------:R-:W-:Y:S08]  /*50f0*/  MUFU.EX2 R177, R177 ;  /* 0x000000b100b17308 */ /* 0x000ff00000000800 */
[----:B------:R-:W-:Y:S08]  /*5100*/  MUFU.EX2 R181, R181 ;  /* 0x000000b500b57308 */ /* 0x000ff00000000800 */
[----:B------:R-:W-:Y:S08]  /*5110*/  MUFU.EX2 R201, R201 ;  /* 0x000000c900c97308 */ /* 0x000ff00000000800 */
[----:B------:R-:W-:Y:S08]  /*5120*/  MUFU.EX2 R207, R207 ;  /* 0x000000cf00cf7308 */ /* 0x000ff00000000800 */
[----:B------:R-:W-:Y:S08]  /*5130*/  MUFU.EX2 R208, R208 ;  /* 0x000000d000d07308 */ /* 0x000ff00000000800 */
[----:B------:R-:W-:Y:S08]  /*5140*/  MUFU.EX2 R210, R210 ;  /* 0x000000d200d27308 */ /* 0x000ff00000000800 */
[----:B------:R-:W4:Y:S08]  /*5150*/  MUFU.EX2 R106, R106 ;  /* 0x0000006a006a7308 */ /* 0x000f300000000800 */
[----:B------:R-:W4:Y:S08]  /*5160*/  MUFU.EX2 R114, R114 ;  /* 0x0000007200727308 */ /* 0x000f300000000800 */
[----:B------:R3:W4:Y:S01]  /*5170*/  MUFU.EX2 R116, R91 ;  /* 0x0000005b00747308 */ /* 0x0007220000000800 */
[----:B------:R-:W-:-:S07]  /*5180*/  F2FP.SATFINITE.E4M3.F32.PACK_AB_MERGE_C R171, R101, R99, RZ ;  /* 0x0000006365ab723e */ /* 0x000fce00048070ff */
[----:B------:R1:W-:Y:S01]  /*5190*/  MUFU.EX2 R167, R93 ;  /* 0x0000005d00a77308 */ /* 0x0003e20000000800 */
[----:B---3--:R-:W-:-:S07]  /*51a0*/  F2FP.SATFINITE.E4M3.F32.PACK_AB_MERGE_C R91, R105, R103, RZ ;  /* 0x00000067695b723e */ /* 0x008fce00048070ff */
[----:B0-----:R0:W3:Y:S08]  /*51b0*/  MUFU.EX2 R107, R89 ;  /* 0x00000059006b7308 */ /* 0x0010f00000000800 */
[----:B------:R-:W-:Y:S08]  /*51c0*/  MUFU.EX2 R115, R115 ;  /* 0x0000007300737308 */ /* 0x000ff00000000800 */
[----:B------:R-:W3:Y:S01]  /*51d0*/  MUFU.EX2 R96, R96 ;  /* 0x0000006000607308 */ /* 0x000ee20000000800 */
[----:B------:R0:W-:Y:S01]  /*51e0*/  STS.U8 [R202+UR25+0x5e00], R92 ;  /* 0x005e005cca007988 */ /* 0x0001e20008000019 */
[----:B-1----:R-:W-:-:S02]  /*51f0*/  F2FP.SATFINITE.E4M3.F32.PACK_AB_MERGE_C R93, R113, R112, RZ ;  /* 0x00000070715d723e */ /* 0x002fc400048070ff */
[----:B--2---:R-:W-:Y:S01]  /*5200*/  F2FP.SATFINITE.E4M3.F32.PACK_AB_MERGE_C R171, R204, R203, R171 ;  /* 0x000000cbccab723e */ /* 0x004fe200048070ab */
[----:B------:R-:W-:Y:S01]  /*5210*/  STS.U8 [R202+UR25+0x4000], R230 ;  /* 0x004000e6ca007988 */ /* 0x000fe20008000019 */
[----:B----4-:R-:W-:Y:S02]  /*5220*/  F2FP.SATFINITE.E4M3.F32.PACK_AB_MERGE_C R91, R206, R205, R91 ;  /* 0x000000cdce5b723e */ /* 0x010fe4000480705b */
[----:B------:R-:W-:Y:S01]  /*5230*/  F2FP.SATFINITE.E4M3.F32.PACK_AB_MERGE_C R119, R117, R104, RZ ;  /* 0x000000687577723e */ /* 0x000fe200048070ff */
[----:B------:R-:W-:Y:S01]  /*5240*/  STS.U8 [R202+UR25+0x4200], R234 ;  /* 0x004200eaca007988 */ /* 0x000fe20008000019 */
[----:B0-----:R-:W-:-:S03]  /*5250*/  F2FP.SATFINITE.E4M3.F32.PACK_AB_MERGE_C R92, R109, R108, RZ ;  /* 0x0000006c6d5c723e */ /* 0x001fc600048070ff */
[----:B------:R-:W-:Y:S01]  /*5260*/  STS.U8 [R202+UR25+0x4400], R238 ;  /* 0x004400eeca007988 */ /* 0x000fe20008000019 */
[----:B------:R-:W-:-:S03]  /*5270*/  F2FP.SATFINITE.E4M3.F32.PACK_AB_MERGE_C R93, R106, R210, R93 ;  /* 0x000000d26a5d723e */ /* 0x000fc6000480705d */
[----:B------:R-:W-:Y:S01]  /*5280*/  STS.U8 [R202+UR25+0x4600], R242 ;  /* 0x004600f2ca007988 */ /* 0x000fe20008000019 */
[----:B------:R-:W-:-:S03]  /*5290*/  F2FP.SATFINITE.E4M3.F32.PACK_AB_MERGE_C R92, R208, R207, R92 ;  /* 0x000000cfd05c723e */ /* 0x000fc6000480705c */
[----:B------:R0:W-:Y:S04]  /*52a0*/  STS.U8 [R202+UR25+0x5000], R174 ;  /* 0x005000aeca007988 */ /* 0x0001e80008000019 */
[----:B------:R-:W-:Y:S04]  /*52b0*/  STS.U8 [R202+UR25+0x5200], R178 ;  /* 0x005200b2ca007988 */ /* 0x000fe80008000019 */
[----:B------:R1:W-:Y:S04]  /*52c0*/  STS.U8 [R202+UR25+0x5a00], R100 ;  /* 0x005a0064ca007988 */ /* 0x0003e80008000019 */
[----:B------:R2:W-:Y:S01]  /*52d0*/  STS.U8 [R202+UR25+0x5c00], R95 ;  /* 0x005c005fca007988 */ /* 0x0005e20008000019 */
[----:B0-----:R-:W-:-:S03]  /*52e0*/  F2FP.SATFINITE.E4M3.F32.PACK_AB_MERGE_C R174, R201, R181, RZ ;  /* 0x000000b5c9ae723e */ /* 0x001fc600048070ff */
[----:B------:R-:W-:Y:S01]  /*52f0*/  STS.U8 [R200+UR25+0x4100], R232 ;  /* 0x004100e8c8007988 */ /* 0x000fe20008000019 */
[----:B-1----:R-:W-:-:S03]  /*5300*/  F2FP.SATFINITE.E4M3.F32.PACK_AB_MERGE_C R100, R177, R175, RZ ;  /* 0x000000afb164723e */ /* 0x002fc600048070ff */
[----:B------:R-:W-:Y:S01]  /*5310*/  STS.U8 [R200+UR25+0x4300], R236 ;  /* 0x004300ecc8007988 */ /* 0x000fe20008000019 */
[----:B--2---:R-:W-:-:S03]  /*5320*/  F2FP.SATFINITE.E4M3.F32.PACK_AB_MERGE_C R95, R173, R169, RZ ;  /* 0x000000a9ad5f723e */ /* 0x004fc600048070ff */
[----:B------:R-:W-:Y:S04]  /*5330*/  STS.U8 [R200+UR25+0x4500], R240 ;  /* 0x004500f0c8007988 */ /* 0x000fe80008000019 */
[----:B------:R-:W-:Y:S04]  /*5340*/  STS.U8 [R200+UR25+0x4700], R244 ;  /* 0x004700f4c8007988 */ /* 0x000fe80008000019 */
[----:B------:R0:W-:Y:S04]  /*5350*/  STS.U8 [R200+UR25+0x4900], R110 ;  /* 0x0049006ec8007988 */ /* 0x0001e80008000019 */
[----:B------:R-:W-:Y:S04]  /*5360*/  STS.U8 [R200+UR25+0x4b00], R118 ;  /* 0x004b0076c8007988 */ /* 0x000fe80008000019 */
[----:B------:R-:W-:Y:S04]  /*5370*/  STS.U8 [R200+UR25+0x4d00], R168 ;  /* 0x004d00a8c8007988 */ /* 0x000fe80008000019 */
[----:B------:R-:W-:Y:S04]  /*5380*/  STS.U8 [R200+UR25+0x4f00], R172 ;  /* 0x004f00acc8007988 */ /* 0x000fe80008000019 */
[----:B------:R-:W-:Y:S04]  /*5390*/  STS.U8 [R200+UR25+0x5100], R176 ;  /* 0x005100b0c8007988 */ /* 0x000fe80008000019 */
[----:B------:R-:W-:Y:S04]  /*53a0*/  STS.U8 [R200+UR25+0x5300], R180 ;  /* 0x005300b4c8007988 */ /* 0x000fe80008000019 */
[----:B------:R-:W-:Y:S04]  /*53b0*/  STS.U8 [R200+UR25+0x5500], R111 ;  /* 0x0055006fc8007988 */ /* 0x000fe80008000019 */
[----:B------:R1:W-:Y:S04]  /*53c0*/  STS.U8 [R200+UR25+0x5700], R94 ;  /* 0x0057005ec8007988 */ /* 0x0003e80008000019 */
[----:B------:R-:W-:Y:S04]  /*53d0*/  STS.U8 [R200+UR25+0x5900], R98 ;  /* 0x00590062c8007988 */ /* 0x000fe80008000019 */
[----:B------:R-:W-:Y:S04]  /*53e0*/  STS.U8 [R200+UR25+0x5b00], R102 ;  /* 0x005b0066c8007988 */ /* 0x000fe80008000019 */
[----:B------:R-:W-:Y:S04]  /*53f0*/  STS.U8 [R200+UR25+0x5d00], R90 ;  /* 0x005d005ac8007988 */ /* 0x000fe80008000019 */
[----:B------:R-:W-:Y:S01]  /*5400*/  STS.U8 [R200+UR25+0x5f00], R88 ;  /* 0x005f0058c8007988 */ /* 0x000fe20008000019 */
[----:B------:R-:W-:Y:S01]  /*5410*/  SEL R89, R171, R91, !P0 ;  /* 0x0000005bab597207 */ /* 0x000fe20004000000 */
[----:B------:R2:W-:Y:S06]  /*5420*/  MEMBAR.ALL.CTA ;  /* 0x0000000000007992 */ /* 0x0005ec0000008000 */
[----:B--2---:R-:W2:Y:S01]  /*5430*/  FENCE.VIEW.ASYNC.S ;  /* 0x00000000000073c6 */ /* 0x004ea20000000000 */
[----:B------:R-:W-:-:S02]  /*5440*/  F2FP.SATFINITE.E4M3.F32.PACK_AB_MERGE_C R119, R166, R114, R119 ;  /* 0x00000072a677723e */ /* 0x000fc40004807077 */
[----:B------:R-:W-:Y:S02]  /*5450*/  F2FP.SATFINITE.E4M3.F32.PACK_AB_MERGE_C R95, R170, R116, R95 ;  /* 0x00000074aa5f723e */ /* 0x000fe4000480705f */
[----:B------:R-:W-:Y:S02]  /*5460*/  SEL R171, R91, R171, !P0 ;  /* 0x000000ab5bab7207 */ /* 0x000fe40004000000 */
[----:B------:R-:W-:Y:S02]  /*5470*/  SEL R91, R92, R93, !P0 ;  /* 0x0000005d5c5b7207 */ /* 0x000fe40004000000 */
[----:B---3--:R-:W-:Y:S02]  /*5480*/  F2FP.SATFINITE.E4M3.F32.PACK_AB_MERGE_C R100, R107, R167, R100 ;  /* 0x000000a76b64723e */ /* 0x008fe40004807064 */
[----:B------:R-:W-:Y:S02]  /*5490*/  F2FP.SATFINITE.E4M3.F32.PACK_AB_MERGE_C R174, R96, R115, R174 ;  /* 0x0000007360ae723e */ /* 0x000fe400048070ae */
[----:B------:R-:W-:-:S02]  /*54a0*/  SEL R92, R93, R92, !P0 ;  /* 0x0000005c5d5c7207 */ /* 0x000fc40004000000 */
[----:B------:R-:W-:Y:S02]  /*54b0*/  SEL R93, R119, R95, !P0 ;  /* 0x0000005f775d7207 */ /* 0x000fe40004000000 */
[----:B------:R-:W-:Y:S02]  /*54c0*/  SEL R119, R95, R119, !P0 ;  /* 0x000000775f777207 */ /* 0x000fe40004000000 */
[----:B------:R-:W-:Y:S01]  /*54d0*/  SEL R95, R100, R174, !P0 ;  /* 0x000000ae645f7207 */ /* 0x000fe20004000000 */
[----:B0-----:R-:W-:Y:S01]  /*54e0*/  IMAD.MOV.U32 R110, RZ, RZ, 0x5410 ;  /* 0x00005410ff6e7424 */ /* 0x001fe200078e00ff */
[----:B------:R-:W-:Y:S02]  /*54f0*/  SEL R100, R174, R100, !P0 ;  /* 0x00000064ae647207 */ /* 0x000fe40004000000 */
[----:B------:R-:W-:Y:S02]  /*5500*/  LOP3.LUT R174, R209, 0x1, RZ, 0x3c, !PT ;  /* 0x00000001d1ae7812 */ /* 0x000fe400078e3cff */
[----:B------:R-:W-:Y:S01]  /*5510*/  LOP3.LUT P1, RZ, R219, 0x2, RZ, 0xc0, !PT ;  /* 0x00000002dbff7812 */ /* 0x000fe2000782c0ff */
[----:B--2---:R-:W-:Y:S03]  /*5520*/  SHFL.IDX PT, R91, R91, R209, 0x1f ;  /* 0x00001fd15b5b7589 */ /* 0x004fe600000e0000 */
[----:B-1----:R-:W-:Y:S01]  /*5530*/  SEL R94, R110, 0x1054, !P1 ;  /* 0x000010546e5e7807 */ /* 0x002fe20004800000 */
[----:B------:R-:W-:Y:S01]  /*5540*/  SHFL.IDX PT, R171, R171, R174, 0x1f ;  /* 0x00001faeabab7589 */ /* 0x000fe200000e0000 */
[----:B------:R-:W-:-:S03]  /*5550*/  FADD R110, -R179, R194 ;  /* 0x000000c2b36e7221 */ /* 0x000fc60000000100 */
[----:B------:R-:W0:Y:S04]  /*5560*/  SHFL.IDX PT, R92, R92, R174, 0x1f ;  /* 0x00001fae5c5c7589 */ /* 0x000e2800000e0000 */
[----:B------:R-:W-:Y:S04]  /*5570*/  SHFL.IDX PT, R119, R119, R174, 0x1f ;  /* 0x00001fae77777589 */ /* 0x000fe800000e0000 */
[----:B------:R1:W-:Y:S01]  /*5580*/  SHFL.IDX PT, R100, R100, R174, 0x1f ;  /* 0x00001fae64647589 */ /* 0x0003e200000e0000 */
[----:B------:R-:W-:-:S03]  /*5590*/  FMUL R110, R110, 1.4426950216293334961 ;  /* 0x3fb8aa3b6e6e7820 */ /* 0x000fc60000400000 */
[----:B------:R-:W2:Y:S04]  /*55a0*/  SHFL.IDX PT, R89, R89, R209, 0x1f ;  /* 0x00001fd159597589 */ /* 0x000ea800000e0000 */
[----:B------:R-:W3:Y:S01]  /*55b0*/  SHFL.IDX PT, R93, R93, R209, 0x1f ;  /* 0x00001fd15d5d7589 */ /* 0x000ee200000e0000 */
[----:B-1----:R-:W-:-:S03]  /*55c0*/  FADD R174, -R97, R196 ;  /* 0x000000c461ae7221 */ /* 0x002fc60000000100 */
[----:B------:R-:W1:Y:S01]  /*55d0*/  SHFL.IDX PT, R95, R95, R209, 0x1f ;  /* 0x00001fd15f5f7589 */ /* 0x000e6200000e0000 */
[----:B------:R-:W-:Y:S01]  /*55e0*/  FMUL R174, R174, 1.4426950216293334961 ;  /* 0x3fb8aa3baeae7820 */ /* 0x000fe20000400000 */
[----:B------:R-:W4:Y:S01]  /*55f0*/  MUFU.EX2 R111, R110 ;  /* 0x0000006e006f7308 */ /* 0x000f220000000800 */
[----:B------:R-:W-:-:S07]  /*5600*/  IMAD.MOV.U32 R118, RZ, RZ, 0x7632 ;  /* 0x00007632ff767424 */ /* 0x000fce00078e00ff */
[----:B------:R-:W1:Y:S01]  /*5610*/  MUFU.EX2 R98, R174 ;  /* 0x000000ae00627308 */ /* 0x000e620000000800 */
[----:B------:R-:W-:Y:S02]  /*5620*/  SEL R102, R118, 0x3276, !P1 ;  /* 0x0000327676667807 */ /* 0x000fe40004800000 */
[C-C-:B0-----:R-:W-:Y:S02]  /*5630*/  PRMT R90, R91.reuse, R94, R92.reuse ;  /* 0x0000005e5b5a7216 */ /* 0x141fe4000000005c */
[----:B------:R-:W-:Y:S02]  /*5640*/  PRMT R91, R91, R102, R92 ;  /* 0x000000665b5b7216 */ /* 0x000fe4000000005c */
[-C--:B--2---:R-:W-:Y:S02]  /*5650*/  PRMT R88, R89, R94.reuse, R171 ;  /* 0x0000005e59587216 */ /* 0x084fe400000000ab */
[----:B---3--:R-:W-:Y:S01]  /*5660*/  PRMT R92, R93, R94, R119 ;  /* 0x0000005e5d5c7216 */ /* 0x008fe20000000077 */
[-C--:B----4-:R-:W-:Y:S01]  /*5670*/  FMUL R24, R24, R111.reuse ;  /* 0x0000006f18187220 */ /* 0x090fe20000400000 */
[-C--:B------:R-:W-:Y:S01]  /*5680*/  FMUL R25, R25, R111.reuse ;  /* 0x0000006f19197220 */ /* 0x080fe20000400000 */
[-C--:B------:R-:W-:Y:S01]  /*5690*/  FMUL R28, R28, R111.reuse ;  /* 0x0000006f1c1c7220 */ /* 0x080fe20000400000 */
[-C--:B------:R-:W-:Y:S01]  /*56a0*/  FMUL R29, R29, R111.reuse ;  /* 0x0000006f1d1d7220 */ /* 0x080fe20000400000 */
[-C--:B------:R-:W-:Y:S01]  /*56b0*/  FMUL R32, R32, R111.reuse ;  /* 0x0000006f20207220 */ /* 0x080fe20000400000 */
[-C--:B------:R-:W-:Y:S01]  /*56c0*/  FMUL R33, R33, R111.reuse ;  /* 0x0000006f21217220 */ /* 0x080fe20000400000 */
[-C--:B------:R-:W-:Y:S01]  /*56d0*/  FMUL R36, R36, R111.reuse ;  /* 0x0000006f24247220 */ /* 0x080fe20000400000 */
[-C--:B-1----:R-:W-:Y:S01]  /*56e0*/  FMUL R26, R26, R98.reuse ;  /* 0x000000621a1a7220 */ /* 0x082fe20000400000 */
[-C--:B------:R-:W-:Y:S01]  /*56f0*/  FMUL R27, R27, R98.reuse ;  /* 0x000000621b1b7220 */ /* 0x080fe20000400000 */
        /* <DEDUP_REMOVED lines=29> */
[----:B------:R-:W-:Y:S01]  /*58d0*/  FMUL R87, R87, R98 ;  /* 0x0000006257577220 */ /* 0x000fe20000400000 */
        /* <DEDUP_REMOVED lines=25> */
[----:B------:R-:W-:-:S02]  /*5a70*/  PRMT R94, R95, R94, R100 ;  /* 0x0000005e5f5e7216 */ /* 0x000fc40000000064 */
[-C--:B------:R-:W-:Y:S02]  /*5a80*/  PRMT R89, R89, R102.reuse, R171 ;  /* 0x0000006659597216 */ /* 0x080fe400000000ab */
[-C--:B------:R-:W-:Y:S02]  /*5a90*/  PRMT R93, R93, R102.reuse, R119 ;  /* 0x000000665d5d7216 */ /* 0x080fe40000000077 */
[----:B------:R-:W-:Y:S01]  /*5aa0*/  PRMT R95, R95, R102, R100 ;  /* 0x000000665f5f7216 */ /* 0x000fe20000000064 */
[----:B------:R-:W-:Y:S06]  /*5ab0*/  BAR.SYNC.DEFER_BLOCKING 0x0 ;  /* 0x0000000000007b1d */ /* 0x000fec0000010000 */
[----:B------:R-:W-:Y:S01]  /*5ac0*/  UMOV UR22, UR4 ;  /* 0x0000000400167c82 */ /* 0x000fe20008000000 */
[----:B------:R-:W-:Y:S01]  /*5ad0*/  UMOV UR23, 0x80000020 ;  /* 0x8000002000177882 */ /* 0x000fe20000000000 */
[----:B------:R-:W-:-:S06]  /*5ae0*/  WARPGROUP.ARRIVE ;  /* 0x00000000000079c5 */ /* 0x000fcc0000000000 */
[----:B------:R-:W-:Y:S01]  /*5af0*/  QGMMA.64x128x32.F32.E4M3.E4M3 R24, R88, gdesc[UR20], R24 ;  /* 0x01e0001458187df3 */ /* 0x000fe20008700818 */
[----:B------:R-:W-:Y:S01]  /*5b00*/  FADD R100, R99, R101 ;  /* 0x0000006563647221 */ /* 0x000fe20000000000 */
[----:B------:R-:W-:-:S03]  /*5b10*/  FADD R204, R203, R204 ;  /* 0x000000cccbcc7221 */ /* 0x000fc60000000000 */
        /* <DEDUP_REMOVED lines=27> */
[----:B------:R-:W-:Y:S01]  /*5cd0*/  FADD R115, R96, R115 ;  /* 0x0000007360737221 */ /* 0x000fe20000000000 */
[----:B------:R-:W-:Y:S03]  /*5ce0*/  QGMMA.64x128x32.F32.E4M3.E4M3 R24, R92, gdesc[UR24], R24, gsb0 ;  /* 0x01e000185c187df3 */ /* 0x000fe60008000818 */
[----:B------:R-:W0:Y:S01]  /*5cf0*/  S2R R168, SR_CTAID.X ;  /* 0x0000000000a87919 */ /* 0x000e220000002500 */
[----:B------:R-:W1:Y:S04]  /*5d00*/  SHFL.BFLY PT, R99, R104, 0x2, 0x1f ;  /* 0x0c401f0068637f89 */ /* 0x000e6800000e0000 */
[----:B------:R-:W2:Y:S01]  /*5d10*/  SHFL.BFLY PT, R96, R115, 0x2, 0x1f ;  /* 0x0c401f0073607f89 */ /* 0x000ea200000e0000 */
[----:B------:R-:W-:-:S04]  /*5d20*/  UIADD3 UR7, UP0, UR7, 0x40, URZ ;  /* 0x0000004007077890 */ /* 0x000fc8000ff1e03f */
[----:B------:R-:W-:Y:S01]  /*5d30*/  UIADD3.X UR8, URZ, UR8, URZ, UP0, !UPT ;  /* 0x000000083f087290 */ /* 0x000fe200087fe43f */
[----:B-1----:R-:W-:Y:S01]  /*5d40*/  FADD R101, R104, R99 ;  /* 0x0000006368657221 */ /* 0x002fe20000000000 */
[----:B--2---:R-:W-:-:S04]  /*5d50*/  FADD R96, R115, R96 ;  /* 0x0000006073607221 */ /* 0x004fc80000000000 */
[----:B------:R-:W1:Y:S01]  /*5d60*/  SHFL.BFLY PT, R100, R101, 0x1, 0x1f ;  /* 0x0c201f0065647f89 */ /* 0x000e6200000e0000 */
[----:B0-----:R-:W-:-:S03]  /*5d70*/  IMAD.SHL.U32 R168, R168, 0x80, RZ ;  /* 0x00000080a8a87824 */ /* 0x001fc600078e00ff */
[----:B------:R-:W0:Y:S01]  /*5d80*/  SHFL.BFLY PT, R99, R96, 0x1, 0x1f ;  /* 0x0c201f0060637f89 */ /* 0x000e2200000e0000 */
[----:B------:R-:W-:Y:S02]  /*5d90*/  VIADD R168, R168, 0x80 ;  /* 0x00000080a8a87836 */ /* 0x000fe40000000000 */
[----:B------:R-:W-:-:S03]  /*5da0*/  IMAD.U32 R102, RZ, RZ, UR8 ;  /* 0x00000008ff667e24 */ /* 0x000fc6000f8e00ff */
[----:B------:R-:W-:-:S04]  /*5db0*/  ISETP.LE.U32.AND P1, PT, R168, UR7, PT ;  /* 0x00000007a8007c0c */ /* 0x000fc8000bf23070 */
[----:B------:R-:W-:Y:S01]  /*5dc0*/  ISETP.GE.U32.AND.EX P1, PT, R102, RZ, PT, P1 ;  /* 0x000000ff6600720c */ /* 0x000fe20003f26110 */
[----:B------:R-:W-:Y:S01]  /*5dd0*/  ULEA UR6, UR11, UR6, 0x6 ;  /* 0x000000060b067291 */ /* 0x000fe2000f8e303f */
[----:B------:R-:W-:Y:S02]  /*5de0*/  IMAD R195, R165, 0x40, R195 ;  /* 0x00000040a5c37824 */ /* 0x000fe400078e02c3 */
[----:B------:R-:W-:Y:S02]  /*5df0*/  IMAD.MOV.U32 R194, RZ, RZ, R179 ;  /* 0x000000ffffc27224 */ /* 0x000fe400078e00b3 */
[----:B-1----:R-:W-:Y:S01]  /*5e00*/  FADD R103, R101, R100 ;  /* 0x0000006465677221 */ /* 0x002fe20000000000 */
[----:B0-----:R-:W-:-:S03]  /*5e10*/  FADD R100, R96, R99 ;  /* 0x0000006360647221 */ /* 0x001fc60000000000 */
[----:B------:R-:W-:Y:S01]  /*5e20*/  FFMA R191, R98, R191, R103 ;  /* 0x000000bf62bf7223 */ /* 0x000fe20000000067 */
[----:B------:R-:W-:Y:S02]  /*5e30*/  IMAD.MOV.U32 R196, RZ, RZ, R97 ;  /* 0x000000ffffc47224 */ /* 0x000fe400078e0061 */
[----:B------:R-:W-:Y:S01]  /*5e40*/  FFMA R192, R111, R192, R100 ;  /* 0x000000c06fc07223 */ /* 0x000fe20000000064 */
[----:B------:R-:W-:Y:S02]  /*5e50*/  WARPGROUP.DEPBAR.LE gsb0, 0x0 ;  /* 0x00008000000079c5 */ /* 0x000fe40000010000 */
[----:B------:R-:W-:Y:S05]  /*5e60*/  @!P1 BRA `(.L_x_1) ;  /* 0xffffffcc00709947 */ /* 0x000fea000383ffff */
.L_x_0:
[----:B------:R-:W0:Y:S01]  /*5e70*/  S2R R166, SR_TID.X ;  /* 0x0000000000a67919 */ /* 0x000e220000002100 */
[----:B------:R-:W-:Y:S01]  /*5e80*/  FSETP.GT.AND P0, PT, |R191|, 8.50705917302346158658e+37, PT ;  /* 0x7e800000bf00780b */ /* 0x000fe20003f04200 */
[----:B------:R-:W-:Y:S01]  /*5e90*/  FMUL R4, R45, 0.25 ;  /* 0x3e8000002d047820 */ /* 0x000fe20000400000 */
[----:B------:R-:W-:Y:S01]  /*5ea0*/  FSETP.GT.AND P1, PT, |R192|, 8.50705917302346158658e+37, PT ;  /* 0x7e800000c000780b */ /* 0x000fe20003f24200 */
[----:B------:R-:W-:Y:S01]  /*5eb0*/  FMUL R19, R24, 0.25 ;  /* 0x3e80000018137820 */ /* 0x000fe20000400000 */
[C---:B------:R-:W-:Y:S01]  /*5ec0*/  FSETP.GEU.AND P4, PT, |R191|.reuse, 1.175494350822287508e-38, PT ;  /* 0x00800000bf00780b */ /* 0x040fe20003f8e200 */
[----:B------:R-:W-:Y:S01]  /*5ed0*/  BAR.SYNC.DEFER_BLOCKING 0x0 ;  /* 0x0000000000007b1d */ /* 0x000fe20000010000 */
[----:B------:R-:W-:Y:S02]  /*5ee0*/  FSETP.GEU.AND P3, PT, R191, 1.175494350822287508e-38, PT ;  /* 0x00800000bf00780b */ /* 0x000fe40003f6e000 */
[----:B------:R-:W-:Y:S02]  /*5ef0*/  FSETP.GEU.AND P2, PT, R192, 1.175494350822287508e-38, PT ;  /* 0x00800000c000780b */ /* 0x000fe40003f4e000 */
[----:B------:R-:W-:Y:S01]  /*5f00*/  FSEL R45, R4, R45, P1 ;  /* 0x0000002d042d7208 */ /* 0x000fe20000800000 */
[----:B------:R-:W-:Y:S01]  /*5f10*/  ULDC.64 UR4, c[0x0][0x270] ;  /* 0x00009c0000047ab9 */ /* 0x000fe20000000a00 */
[----:B------:R-:W-:Y:S01]  /*5f20*/  FSEL R96, RZ, -23, P2 ;  /* 0xc1b80000ff607808 */ /* 0x000fe20001000000 */
[----:B------:R-:W1:Y:S01]  /*5f30*/  S2R R168, SR_CTAID.X ;  /* 0x0000000000a87919 */ /* 0x000e620000002500 */
[----:B------:R-:W-:Y:S01]  /*5f40*/  FSEL R130, RZ, -23, P3 ;  /* 0xc1b80000ff827808 */ /* 0x000fe20001800000 */
[----:B------:R-:W-:Y:S01]  /*5f50*/  UIMAD UR4, UR24, UR4, URZ ;  /* 0x00000004180472a4 */ /* 0x000fe2000f8e023f */
[----:B------:R-:W-:Y:S01]  /*5f60*/  FSEL R157, R19, R24, P1 ;  /* 0x00000018139d7208 */ /* 0x000fe20000800000 */
[----:B------:R-:W2:Y:S01]  /*5f70*/  S2R R167, SR_TID.X ;  /* 0x0000000000a77919 */ /* 0x000ea20000002100 */
[C---:B0-----:R-:W-:Y:S01]  /*5f80*/  LOP3.LUT R5, R166.reuse, 0x7, RZ, 0xc0, !PT ;  /* 0x00000007a6057812 */ /* 0x041fe200078ec0ff */
[C---:B------:R-:W-:Y:S01]  /*5f90*/  IMAD.SHL.U32 R0, R166.reuse, 0x8, RZ ;  /* 0x00000008a6007824 */ /* 0x040fe200078e00ff */
[C---:B------:R-:W-:Y:S01]  /*5fa0*/  LOP3.LUT R6, R166.reuse, 0x8, RZ, 0xc0, !PT ;  /* 0x00000008a6067812 */ /* 0x040fe200078ec0ff */
[C---:B------:R-:W-:Y:S01]  /*5fb0*/  IMAD.SHL.U32 R2, R166.reuse, 0x4, RZ ;  /* 0x00000004a6027824 */ /* 0x040fe200078e00ff */
[----:B------:R-:W-:Y:S01]  /*5fc0*/  LOP3.LUT P6, RZ, R166, 0x80, RZ, 0xc0, !PT ;  /* 0x00000080a6ff7812 */ /* 0x000fe200078cc0ff */
[----:B------:R-:W-:Y:S01]  /*5fd0*/  IMAD.SHL.U32 R88, R5, 0x10, RZ ;  /* 0x0000001005587824 */ /* 0x000fe200078e00ff */
[----:B------:R-:W-:-:S02]  /*5fe0*/  LOP3.LUT R0, R0, 0x780, RZ, 0xc0, !PT ;  /* 0x0000078000007812 */ /* 0x000fc400078ec0ff */
[----:B------:R-:W-:Y:S02]  /*5ff0*/  LEA R3, R6, UR25, 0x8 ;  /* 0x0000001906037c11 */ /* 0x000fe4000f8e40ff */
[----:B------:R-:W-:Y:S02]  /*6000*/  LOP3.LUT R2, R2, 0x1c0, RZ, 0xc0, !PT ;  /* 0x000001c002027812 */ /* 0x000fe400078ec0ff */
[----:B------:R-:W-:Y:S01]  /*6010*/  IADD3 R88, R88, R3, R0 ;  /* 0x0000000358587210 */ /* 0x000fe20007ffe000 */
[----:B------:R-:W-:Y:S01]  /*6020*/  FMUL R0, R87, 0.25 ;  /* 0x3e80000057007820 */ /* 0x000fe20000400000 */
[----:B------:R-:W-:Y:S01]  /*6030*/  FMUL R3, R86, 0.25 ;  /* 0x3e80000056037820 */ /* 0x000fe20000400000 */
[----:B------:R-:W-:Y:S01]  /*6040*/  LEA R5, R5, UR25, 0x3 ;  /* 0x0000001905057c11 */ /* 0x000fe2000f8e18ff */
[----:B-1----:R-:W-:Y:S02]  /*6050*/  IMAD.SHL.U32 R168, R168, 0x80, RZ ;  /* 0x00000080a8a87824 */ /* 0x002fe400078e00ff */
[----:B------:R-:W-:Y:S01]  /*6060*/  FSEL R87, R0, R87, P0 ;  /* 0x0000005700577208 */ /* 0x000fe20000000000 */
[----:B------:R-:W-:Y:S01]  /*6070*/  FMUL R0, R79, 0.25 ;  /* 0x3e8000004f007820 */ /* 0x000fe20000400000 */
[----:B------:R-:W-:Y:S01]  /*6080*/  FSEL R11, R3, R86, P0 ;  /* 0x00000056030b7208 */ /* 0x000fe20000000000 */
[----:B------:R-:W-:Y:S01]  /*6090*/  FMUL R3, R78, 0.25 ;  /* 0x3e8000004e037820 */ /* 0x000fe20000400000 */
[----:B------:R-:W-:-:S02]  /*60a0*/  IMAD.IADD R159, R2, 0x1, R5 ;  /* 0x00000001029f7824 */ /* 0x000fc400078e0205 */
[----:B------:R-:W-:Y:S01]  /*60b0*/  FMUL R2, R83, 0.25 ;  /* 0x3e80000053027820 */ /* 0x000fe20000400000 */
[----:B------:R-:W-:Y:S01]  /*60c0*/  FSEL R79, R0, R79, P0 ;  /* 0x0000004f004f7208 */ /* 0x000fe20000000000 */
        /* <DEDUP_REMOVED lines=103> */
[----:B------:R-:W-:Y:S01]  /*6740*/  FMUL R2, R191, 8388608 ;  /* 0x4b000000bf027820 */ /* 0x000fe20000400000 */
[----:B------:R-:W-:Y:S01]  /*6750*/  FSEL R125, R3, R44, P1 ;  /* 0x0000002c037d7208 */ /* 0x000fe20000800000 */
[----:B------:R-:W-:Y:S01]  /*6760*/  FMUL R3, R36, 0.25 ;  /* 0x3e80000024037820 */ /* 0x000fe20000400000 */
[----:B------:R-:W-:Y:S01]  /*6770*/  FSEL R41, R0, R41, P1 ;  /* 0x0000002900297208 */ /* 0x000fe20000800000 */
[----:B------:R-:W-:Y:S01]  /*6780*/  FMUL R0, R33, 0.25 ;  /* 0x3e80000021007820 */ /* 0x000fe20000400000 */
[----:B------:R-:W-:Y:S01]  /*6790*/  FSEL R131, R5, R40, P1 ;  /* 0x0000002805837208 */ /* 0x000fe20000800000 */
[----:B------:R-:W-:Y:S01]  /*67a0*/  FMUL R5, R32, 0.25 ;  /* 0x3e80000020057820 */ /* 0x000fe20000400000 */
[----:B------:R-:W-:Y:S01]  /*67b0*/  FSEL R2, R2, R191, !P3 ;  /* 0x000000bf02027208 */ /* 0x000fe20005800000 */
[----:B------:R-:W-:Y:S01]  /*67c0*/  @P0 FMUL R191, R191, 0.25 ;  /* 0x3e800000bfbf0820 */ /* 0x000fe20000400000 */
[----:B------:R-:W-:Y:S01]  /*67d0*/  FSEL R137, R3, R36, P1 ;  /* 0x0000002403897208 */ /* 0x000fe20000800000 */
[----:B------:R-:W-:Y:S01]  /*67e0*/  FMUL R3, R192, 8388608 ;  /* 0x4b000000c0037820 */ /* 0x000fe20000400000 */
[----:B------:R-:W-:Y:S01]  /*67f0*/  FSEL R33, R0, R33, P1 ;  /* 0x0000002100217208 */ /* 0x000fe20000800000 */
[----:B------:R-:W-:Y:S01]  /*6800*/  FMUL R0, R25, 0.25 ;  /* 0x3e80000019007820 */ /* 0x000fe20000400000 */
[----:B------:R-:W-:Y:S01]  /*6810*/  FSEL R143, R5, R32, P1 ;  /* 0x00000020058f7208 */ /* 0x000fe20000800000 */
[----:B------:R-:W-:Y:S01]  /*6820*/  @!P4 FMUL R191, R191, 16777216 ;  /* 0x4b800000bfbfc820 */ /* 0x000fe20000400000 */
[----:B------:R-:W-:Y:S01]  /*6830*/  FMUL R5, R28, 0.25 ;  /* 0x3e8000001c057820 */ /* 0x000fe20000400000 */
[----:B------:R-:W-:Y:S01]  /*6840*/  FSEL R3, R3, R192, !P2 ;  /* 0x000000c003037208 */ /* 0x000fe20005000000 */
[----:B------:R-:W-:Y:S01]  /*6850*/  @!P4 FMUL R15, R15, 16777216 ;  /* 0x4b8000000f0fc820 */ /* 0x000fe20000400000 */
[----:B------:R-:W-:Y:S01]  /*6860*/  FSEL R155, R0, R25, P1 ;  /* 0x00000019009b7208 */ /* 0x000fe20000800000 */
[----:B------:R-:W-:Y:S01]  /*6870*/  @!P4 FMUL R87, R87, 16777216 ;  /* 0x4b8000005757c820 */ /* 0x000fe20000400000 */
[----:B------:R-:W-:Y:S01]  /*6880*/  LEA.HI R0, R6, R159, RZ, 0x1f ;  /* 0x0000009f06007211 */ /* 0x000fe200078ff8ff */
[----:B------:R-:W-:Y:S01]  /*6890*/  VIADD R4, R3, 0xc0cafb0d ;  /* 0xc0cafb0d03047836 */ /* 0x000fe20000000000 */
[----:B------:R-:W0:Y:S01]  /*68a0*/  MUFU.RCP R6, R191 ;  /* 0x000000bf00067308 */ /* 0x000e220000001000 */
[----:B------:R-:W-:Y:S01]  /*68b0*/  FSEL R149, R5, R28, P1 ;  /* 0x0000001c05957208 */ /* 0x000fe20000800000 */
[----:B------:R-:W-:Y:S01]  /*68c0*/  VIADD R5, R2, 0xc0cafb0d ;  /* 0xc0cafb0d02057836 */ /* 0x000fe20000000000 */
[C---:B------:R-:W-:Y:S01]  /*68d0*/  FSETP.GEU.AND P2, PT, |R192|.reuse, 1.175494350822287508e-38, PT ;  /* 0x00800000c000780b */ /* 0x040fe20003f4e200 */
[----:B------:R-:W-:Y:S01]  /*68e0*/  @P1 FMUL R192, R192, 0.25 ;  /* 0x3e800000c0c01820 */ /* 0x000fe20000400000 */
[----:B------:R-:W-:Y:S01]  /*68f0*/  LOP3.LUT R4, R4, 0xff800000, RZ, 0xc0, !PT ;  /* 0xff80000004047812 */ /* 0x000fe200078ec0ff */
[----:B------:R-:W-:Y:S01]  /*6900*/  @!P4 FMUL R11, R11, 16777216 ;  /* 0x4b8000000b0bc820 */ /* 0x000fe20000400000 */
[----:B------:R-:W-:Y:S01]  /*6910*/  LOP3.LUT R5, R5, 0xff800000, RZ, 0xc0, !PT ;  /* 0xff80000005057812 */ /* 0x000fe200078ec0ff */
[----:B------:R-:W-:Y:S01]  /*6920*/  @!P4 FMUL R83, R83, 16777216 ;  /* 0x4b8000005353c820 */ /* 0x000fe20000400000 */
[----:B------:R-:W-:Y:S01]  /*6930*/  I2FP.F32.S32 R7, R4 ;  /* 0x0000000400077245 */ /* 0x000fe20000201400 */
[----:B------:R-:W-:Y:S01]  /*6940*/  @!P4 FMUL R79, R79, 16777216 ;  /* 0x4b8000004f4fc820 */ /* 0x000fe20000400000 */
[----:B------:R-:W-:Y:S01]  /*6950*/  I2FP.F32.S32 R9, R5 ;  /* 0x0000000500097245 */ /* 0x000fe20000201400 */
[----:B------:R-:W-:Y:S01]  /*6960*/  @!P4 FMUL R21, R21, 16777216 ;  /* 0x4b8000001515c820 */ /* 0x000fe20000400000 */
        /* <DEDUP_REMOVED lines=27> */
[----:B------:R-:W-:Y:S01]  /*6b20*/  FFMA.FTZ R96, R7, 1.1920928955078125e-07, R96 ;  /* 0x3400000007607823 */ /* 0x000fe20000010060 */
[----:B------:R-:W-:Y:S01]  /*6b30*/  FFMA.FTZ R130, R9, 1.1920928955078125e-07, R130 ;  /* 0x3400000009827823 */ /* 0x000fe20000010082 */
[C---:B0-----:R-:W-:Y:S01]  /*6b40*/  FMUL R14, R6.reuse, R15 ;  /* 0x0000000f060e7220 */ /* 0x041fe20000400000 */
[C---:B------:R-:W-:Y:S01]  /*6b50*/  FMUL R19, R6.reuse, R87 ;  /* 0x0000005706137220 */ /* 0x040fe20000400000 */
        /* <DEDUP_REMOVED lines=29> */
[----:B------:R-:W-:Y:S01]  /*6d30*/  FMUL R68, R6, R153 ;  /* 0x0000009906447220 */ /* 0x000fe20000400000 */
[----:B------:R-:W-:Y:S01]  /*6d40*/  @!P2 FMUL R17, R17, 16777216 ;  /* 0x4b8000001111a820 */ /* 0x000fe20000400000 */
[----:B------:R-:W0:Y:S01]  /*6d50*/  MUFU.RCP R6, R192 ;  /* 0x000000c000067308 */ /* 0x000e220000001000 */
        /* <DEDUP_REMOVED lines=31> */
[C---:B0-----:R-:W-:Y:S01]  /*6f50*/  FMUL R20, R6.reuse, R17 ;  /* 0x0000001106147220 */ /* 0x041fe20000400000 */
[C---:B------:R-:W-:Y:S01]  /*6f60*/  FMUL R24, R6.reuse, R23 ;  /* 0x0000001706187220 */ /* 0x040fe20000400000 */
[----:B------:R-:W0:Y:S01]  /*6f70*/  LDC R58, c[0x0][0x278] ;  /* 0x00009e00ff3a7b82 */ /* 0x000e220000000800 */
        /* <DEDUP_REMOVED lines=30> */
[----:B------:R-:W-:Y:S01]  /*7160*/  F2FP.SATFINITE.E4M3.F32.PACK_AB_MERGE_C R70, R155, R70, RZ ;  /* 0x000000469b46723e */ /* 0x000fe200048070ff */
[----:B------:R-:W-:Y:S01]  /*7170*/  IMAD.IADD R4, R3, 0x1, -R4 ;  /* 0x0000000103047824 */ /* 0x000fe200078e0a04 */
[----:B------:R-:W-:Y:S01]  /*7180*/  F2FP.SATFINITE.E4M3.F32.PACK_AB_MERGE_C R68, R151, R68, RZ ;  /* 0x000000449744723e */ /* 0x000fe200048070ff */
[----:B------:R-:W-:Y:S01]  /*7190*/  IMAD.SHL.U32 R131, R166, 0x10, RZ ;  /* 0x00000010a6837824 */ /* 0x000fe200078e00ff */
[----:B------:R-:W-:Y:S01]  /*71a0*/  F2FP.SATFINITE.E4M3.F32.PACK_AB_MERGE_C R29, R29, R66, RZ ;  /* 0x000000421d1d723e */ /* 0x000fe200048070ff */
[----:B------:R-:W-:Y:S01]  /*71b0*/  FADD R4, R4, -1 ;  /* 0xbf80000004047421 */ /* 0x000fe20000000000 */
[----:B------:R-:W-:-:S02]  /*71c0*/  F2FP.SATFINITE.E4M3.F32.PACK_AB_MERGE_C R64, R145, R64, RZ ;  /* 0x000000409140723e */ /* 0x000fc400048070ff */
[----:B------:R-:W-:Y:S02]  /*71d0*/  F2FP.SATFINITE.E4M3.F32.PACK_AB_MERGE_C R33, R33, R6, RZ ;  /* 0x000000062121723e */ /* 0x000fe400048070ff */
[----:B------:R-:W-:Y:S02]  /*71e0*/  F2FP.SATFINITE.E4M3.F32.PACK_AB_MERGE_C R62, R139, R62, RZ ;  /* 0x0000003e8b3e723e */ /* 0x000fe400048070ff */
[----:B------:R-:W-:Y:S02]  /*71f0*/  F2FP.SATFINITE.E4M3.F32.PACK_AB_MERGE_C R34, R39, R34, RZ ;  /* 0x000000222722723e */ /* 0x000fe400048070ff */
[----:B------:R-:W-:Y:S02]  /*7200*/  F2FP.SATFINITE.E4M3.F32.PACK_AB_MERGE_C R25, R25, R26, RZ ;  /* 0x0000001a1919723e */ /* 0x000fe400048070ff */
[----:B------:R-:W-:Y:S02]  /*7210*/  F2FP.SATFINITE.E4M3.F32.PACK_AB_MERGE_C R21, R21, R24, RZ ;  /* 0x000000181515723e */ /* 0x000fe400048070ff */
[----:B------:R-:W-:-:S02]  /*7220*/  LOP3.LUT R70, R70, 0xffff, RZ, 0xc0, !PT ;  /* 0x0000ffff46467812 */ /* 0x000fc400078ec0ff */
[----:B------:R-:W-:Y:S02]  /*7230*/  LOP3.LUT R68, R68, 0xffff, RZ, 0xc0, !PT ;  /* 0x0000ffff44447812 */ /* 0x000fe400078ec0ff */
[----:B------:R-:W-:Y:S02]  /*7240*/  LOP3.LUT R35, R29, 0xffff, RZ, 0xc0, !PT ;  /* 0x0000ffff1d237812 */ /* 0x000fe400078ec0ff */
[----:B------:R-:W-:Y:S02]  /*7250*/  LOP3.LUT R39, R64, 0xffff, RZ, 0xc0, !PT ;  /* 0x0000ffff40277812 */ /* 0x000fe400078ec0ff */
[----:B------:R-:W-:Y:S02]  /*7260*/  LOP3.LUT R24, R33, 0xffff, RZ, 0xc0, !PT ;  /* 0x0000ffff21187812 */ /* 0x000fe400078ec0ff */
[----:B------:R-:W-:Y:S02]  /*7270*/  LOP3.LUT R26, R62, 0xffff, RZ, 0xc0, !PT ;  /* 0x0000ffff3e1a7812 */ /* 0x000fe400078ec0ff */
[----:B------:R-:W-:-:S02]  /*7280*/  F2FP.SATFINITE.E4M3.F32.PACK_AB_MERGE_C R54, R127, R54, RZ ;  /* 0x000000367f36723e */ /* 0x000fc400048070ff */
[----:B------:R-:W-:Y:S02]  /*7290*/  F2FP.SATFINITE.E4M3.F32.PACK_AB_MERGE_C R50, R121, R50, RZ ;  /* 0x000000327932723e */ /* 0x000fe400048070ff */
[----:B------:R-:W-:Y:S02]  /*72a0*/  F2FP.SATFINITE.E4M3.F32.PACK_AB_MERGE_C R46, R115, R46, RZ ;  /* 0x0000002e732e723e */ /* 0x000fe400048070ff */
[----:B------:R-:W-:Y:S02]  /*72b0*/  F2FP.SATFINITE.E4M3.F32.PACK_AB_MERGE_C R9, R9, R14, RZ ;  /* 0x0000000e0909723e */ /* 0x000fe400048070ff */
[----:B------:R-:W-:Y:S02]  /*72c0*/  F2FP.SATFINITE.E4M3.F32.PACK_AB_MERGE_C R18, R18, R13, RZ ;  /* 0x0000000d1212723e */ /* 0x000fe400048070ff */
[----:B------:R-:W-:Y:S02]  /*72d0*/  F2FP.SATFINITE.E4M3.F32.PACK_AB_MERGE_C R19, R19, R10, RZ ;  /* 0x0000000a1313723e */ /* 0x000fe400048070ff */
[----:B------:R-:W-:-:S02]  /*72e0*/  F2FP.SATFINITE.E4M3.F32.PACK_AB_MERGE_C R17, R17, R30, RZ ;  /* 0x0000001e1111723e */ /* 0x000fc400048070ff */
[--C-:B------:R-:W-:Y:S02]  /*72f0*/  PRMT R13, R24, 0x3340, R1.reuse ;  /* 0x00003340180d7816 */ /* 0x100fe40000000001 */
[----:B------:R-:W-:Y:S02]  /*7300*/  PRMT R27, R26, 0x3340, R1 ;  /* 0x000033401a1b7816 */ /* 0x000fe40000000001 */
[----:B------:R-:W-:Y:S02]  /*7310*/  PRMT R10, R70, 0x3340, R35 ;  /* 0x00003340460a7816 */ /* 0x000fe40000000023 */
[----:B------:R-:W-:Y:S02]  /*7320*/  PRMT R14, R68, 0x3340, R39 ;  /* 0x00003340440e7816 */ /* 0x000fe40000000027 */
[----:B------:R-:W-:Y:S02]  /*7330*/  SHF.R.U32.HI R57, RZ, 0x7, R166 ;  /* 0x00000007ff397819 */ /* 0x000fe400000116a6 */
[----:B------:R-:W-:-:S02]  /*7340*/  F2FP.SATFINITE.E4M3.F32.PACK_AB_MERGE_C R40, R103, R40, RZ ;  /* 0x000000286728723e */ /* 0x000fc400048070ff */
[----:B------:R-:W-:Y:S02]  /*7350*/  F2FP.SATFINITE.E4M3.F32.PACK_AB_MERGE_C R36, R99, R36, RZ ;  /* 0x000000246324723e */ /* 0x000fe400048070ff */
[----:B------:R-:W-:Y:S02]  /*7360*/  F2FP.SATFINITE.E4M3.F32.PACK_AB_MERGE_C R32, R93, R32, RZ ;  /* 0x000000205d20723e */ /* 0x000fe400048070ff */
[----:B------:R-:W-:Y:S02]  /*7370*/  LOP3.LUT R30, R54, 0xffff, RZ, 0xc0, !PT ;  /* 0x0000ffff361e7812 */ /* 0x000fe400078ec0ff */
[----:B------:R-:W-:Y:S02]  /*7380*/  LOP3.LUT R33, R50, 0xffff, RZ, 0xc0, !PT ;  /* 0x0000ffff32217812 */ /* 0x000fe400078ec0ff */
[----:B------:R-:W-:Y:S02]  /*7390*/  LOP3.LUT R72, R46, 0xffff, RZ, 0xc0, !PT ;  /* 0x0000ffff2e487812 */ /* 0x000fe400078ec0ff */
[----:B------:R-:W-:-:S02]  /*73a0*/  PRMT R37, R10, 0x5410, R13 ;  /* 0x000054100a257816 */ /* 0x000fc4000000000d */
[----:B------:R-:W-:Y:S02]  /*73b0*/  PRMT R62, R14, 0x5410, R27 ;  /* 0x000054100e3e7816 */ /* 0x000fe4000000001b */
[----:B------:R-:W-:Y:S02]  /*73c0*/  SGXT.U32 R57, R57, 0x1 ;  /* 0x000000013939781a */ /* 0x000fe40000000000 */
[----:B------:R-:W-:Y:S02]  /*73d0*/  LOP3.LUT R43, R40, 0xffff, RZ, 0xc0, !PT ;  /* 0x0000ffff282b7812 */ /* 0x000fe400078ec0ff */
[----:B------:R-:W-:Y:S01]  /*73e0*/  LOP3.LUT R32, R32, 0xffff, RZ, 0xc0, !PT ;  /* 0x0000ffff20207812 */ /* 0x000fe200078ec0ff */
[----:B0-----:R-:W-:Y:S01]  /*73f0*/  IMAD R57, R57, R58, RZ ;  /* 0x0000003a39397224 */ /* 0x001fe200078e02ff */
[----:B------:R-:W-:Y:S02]  /*7400*/  LOP3.LUT R36, R36, 0xffff, RZ, 0xc0, !PT ;  /* 0x0000ffff24247812 */ /* 0x000fe400078ec0ff */
[----:B------:R-:W-:Y:S01]  /*7410*/  PRMT R27, R72, 0x3340, R1 ;  /* 0x00003340481b7816 */ /* 0x000fe20000000001 */
[----:B------:R-:W-:Y:S01]  /*7420*/  IMAD R59, R58, 0x2, R57 ;  /* 0x000000023a3b7824 */ /* 0x000fe200078e0239 */
[----:B------:R-:W-:-:S02]  /*7430*/  PRMT R10, R30, 0x3340, R33 ;  /* 0x000033401e0a7816 */ /* 0x000fc40000000021 */
[----:B------:R-:W-:Y:S01]  /*7440*/  F2FP.SATFINITE.E4M3.F32.PACK_AB_MERGE_C R45, R45, R52, RZ ;  /* 0x000000342d2d723e */ /* 0x000fe200048070ff */
[C---:B------:R-:W-:Y:S01]  /*7450*/  IMAD R61, R58.reuse, 0x2, R59 ;  /* 0x000000023a3d7824 */ /* 0x040fe200078e023b */
[----:B------:R-:W-:Y:S02]  /*7460*/  F2FP.SATFINITE.E4M3.F32.PACK_AB_MERGE_C R15, R15, R22, RZ ;  /* 0x000000160f0f723e */ /* 0x000fe400048070ff */
[----:B------:R-:W-:Y:S01]  /*7470*/  F2FP.SATFINITE.E4M3.F32.PACK_AB_MERGE_C R38, R47, R38, RZ ;  /* 0x000000262f26723e */ /* 0x000fe200048070ff */
[----:B------:R-:W-:Y:S01]  /*7480*/  IMAD R63, R58, 0x2, R61 ;  /* 0x000000023a3f7824 */ /* 0x000fe200078e023d */
[----:B------:R-:W-:Y:S02]  /*7490*/  PRMT R31, R32, 0x3340, R1 ;  /* 0x00003340201f7816 */ /* 0x000fe40000000001 */
[----:B------:R-:W-:Y:S01]  /*74a0*/  PRMT R22, R43, 0x3340, R36 ;  /* 0x000033402b167816 */ /* 0x000fe20000000024 */
[----:B------:R-:W-:Y:S01]  /*74b0*/  IMAD R65, R58, 0x2, R63 ;  /* 0x000000023a417824 */ /* 0x000fe200078e023f */
[----:B------:R-:W-:-:S02]  /*74c0*/  PRMT R66, R10, 0x5410, R27 ;  /* 0x000054100a427816 */ /* 0x000fc4000000001b */
[----:B------:R-:W-:Y:S01]  /*74d0*/  LOP3.LUT R78, R9, 0xffff, RZ, 0xc0, !PT ;  /* 0x0000ffff094e7812 */ /* 0x000fe200078ec0ff */
[C---:B------:R-:W-:Y:S01]  /*74e0*/  IMAD R67, R58.reuse, 0x2, R65 ;  /* 0x000000023a437824 */ /* 0x040fe200078e0241 */
[----:B------:R-:W-:Y:S02]  /*74f0*/  F2FP.SATFINITE.E4M3.F32.PACK_AB_MERGE_C R23, R23, R28, RZ ;  /* 0x0000001c1717723e */ /* 0x000fe400048070ff */
[----:B------:R-:W-:Y:S01]  /*7500*/  F2FP.SATFINITE.E4M3.F32.PACK_AB_MERGE_C R11, R11, R20, RZ ;  /* 0x000000140b0b723e */ /* 0x000fe200048070ff */
[C---:B------:R-:W-:Y:S01]  /*7510*/  IMAD R69, R58.reuse, 0x2, R67 ;  /* 0x000000023a457824 */ /* 0x040fe200078e0243 */
[----:B------:R-:W-:Y:S02]  /*7520*/  SHF.R.U32.HI R9, RZ, 0x8, R70 ;  /* 0x00000008ff097819 */ /* 0x000fe40000011646 */
[----:B------:R-:W-:Y:S01]  /*7530*/  SHF.R.U32.HI R10, RZ, 0x8, R35 ;  /* 0x00000008ff0a7819 */ /* 0x000fe20000011623 */
[----:B------:R-:W-:Y:S01]  /*7540*/  IMAD R71, R58, 0x2, R69 ;  /* 0x000000023a477824 */ /* 0x000fe200078e0245 */
[----:B------:R-:W-:-:S02]  /*7550*/  F2FP.SATFINITE.E4M3.F32.PACK_AB_MERGE_C R6, R109, R44, RZ ;  /* 0x0000002c6d06723e */ /* 0x000fc400048070ff */
[----:B------:R-:W-:Y:S01]  /*7560*/  LOP3.LUT R44, R45, 0xffff, RZ, 0xc0, !PT ;  /* 0x0000ffff2d2c7812 */ /* 0x000fe200078ec0ff */
[----:B------:R-:W-:Y:S01]  /*7570*/  IMAD R73, R58, 0x2, R71 ;  /* 0x000000023a497824 */ /* 0x000fe200078e0247 */
[----:B------:R-:W-:Y:S02]  /*7580*/  LOP3.LUT R45, R38, 0xffff, RZ, 0xc0, !PT ;  /* 0x0000ffff262d7812 */ /* 0x000fe400078ec0ff */
[----:B------:R-:W-:Y:S01]  /*7590*/  PRMT R22, R22, 0x5410, R31 ;  /* 0x0000541016167816 */ /* 0x000fe2000000001f */
[C---:B------:R-:W-:Y:S01]  /*75a0*/  IMAD R75, R58.reuse, 0x2, R73 ;  /* 0x000000023a4b7824 */ /* 0x040fe200078e0249 */
[----:B------:R-:W-:Y:S02]  /*75b0*/  LOP3.LUT R31, R23, 0xffff, RZ, 0xc0, !PT ;  /* 0x0000ffff171f7812 */ /* 0x000fe400078ec0ff */
[----:B------:R-:W-:Y:S01]  /*75c0*/  LOP3.LUT R38, R21, 0xffff, RZ, 0xc0, !PT ;  /* 0x0000ffff15267812 */ /* 0x000fe200078ec0ff */
[----:B------:R-:W-:Y:S01]  /*75d0*/  IMAD R77, R58, 0x2, R75 ;  /* 0x000000023a4d7824 */ /* 0x000fe200078e024b */
[----:B------:R-:W-:-:S02]  /*75e0*/  LOP3.LUT R76, R11, 0xffff, RZ, 0xc0, !PT ;  /* 0x0000ffff0b4c7812 */ /* 0x000fc400078ec0ff */
[----:B------:R-:W-:Y:S01]  /*75f0*/  LOP3.LUT R10, R10, 0xffff, RZ, 0xc0, !PT ;  /* 0x0000ffff0a0a7812 */ /* 0x000fe200078ec0ff */
[C---:B------:R-:W-:Y:S01]  /*7600*/  IMAD R79, R58.reuse, 0x2, R77 ;  /* 0x000000023a4f7824 */ /* 0x040fe200078e024d */
[----:B------:R-:W-:Y:S02]  /*7610*/  LOP3.LUT R9, R9, 0xffff, RZ, 0xc0, !PT ;  /* 0x0000ffff09097812 */ /* 0x000fe400078ec0ff */
[----:B------:R-:W-:Y:S01]  /*7620*/  F2FP.SATFINITE.E4M3.F32.PACK_AB_MERGE_C R41, R41, R56, RZ ;  /* 0x000000382929723e */ /* 0x000fe200048070ff */
[----:B------:R-:W-:Y:S01]  /*7630*/  IMAD R81, R58, 0x2, R79 ;  /* 0x000000023a517824 */ /* 0x000fe200078e024f */
[----:B------:R-:W-:Y:S02]  /*7640*/  PRMT R11, R76, 0x3340, R1 ;  /* 0x000033404c0b7816 */ /* 0x000fe40000000001 */
[----:B------:R-:W-:Y:S01]  /*7650*/  PRMT R56, R31, 0x3340, R38 ;  /* 0x000033401f387816 */ /* 0x000fe20000000026 */
[----:B------:R-:W-:Y:S01]  /*7660*/  IMAD R83, R58, 0x2, R81 ;  /* 0x000000023a537824 */ /* 0x000fe200078e0251 */
[----:B------:R-:W-:-:S02]  /*7670*/  PRMT R21, R9, 0x3340, R10 ;  /* 0x0000334009157816 */ /* 0x000fc4000000000a */
[----:B------:R-:W-:Y:S01]  /*7680*/  SHF.R.U32.HI R10, RZ, 0x8, R39 ;  /* 0x00000008ff0a7819 */ /* 0x000fe20000011627 */
[C---:B------:R-:W-:Y:S01]  /*7690*/  IMAD R85, R58.reuse, 0x2, R83 ;  /* 0x000000023a557824 */ /* 0x040fe200078e0253 */
[----:B------:R-:W-:Y:S02]  /*76a0*/  SHF.R.U32.HI R9, RZ, 0x8, R68 ;  /* 0x00000008ff097819 */ /* 0x000fe40000011644 */
[----:B------:R-:W-:Y:S01]  /*76b0*/  SHF.R.U32.HI R14, RZ, 0x8, R26 ;  /* 0x00000008ff0e7819 */ /* 0x000fe2000001161a */
[----:B------:R-:W-:Y:S01]  /*76c0*/  IMAD R87, R58, 0x2, R85 ;  /* 0x000000023a577824 */ /* 0x000fe200078e0255 */
[----:B------:R-:W-:Y:S02]  /*76d0*/  PRMT R56, R56, 0x5410, R11 ;  /* 0x0000541038387816 */ /* 0x000fe4000000000b */
[----:B------:R-:W-:Y:S01]  /*76e0*/  SHF.R.U32.HI R11, RZ, 0x8, R24 ;  /* 0x00000008ff0b7819 */ /* 0x000fe20000011618 */
[----:B------:R-:W-:Y:S01]  /*76f0*/  IMAD R89, R58, 0x2, R87 ;  /* 0x000000023a597824 */ /* 0x000fe200078e0257 */
[----:B------:R-:W-:-:S02]  /*7700*/  LOP3.LUT R10, R10, 0xffff, RZ, 0xc0, !PT ;  /* 0x0000ffff0a0a7812 */ /* 0x000fc400078ec0ff */
[----:B------:R-:W-:Y:S02]  /*7710*/  LOP3.LUT R9, R9, 0xffff, RZ, 0xc0, !PT ;  /* 0x0000ffff09097812 */ /* 0x000fe400078ec0ff */
[----:B------:R-:W-:Y:S02]  /*7720*/  LOP3.LUT R41, R41, 0xffff, RZ, 0xc0, !PT ;  /* 0x0000ffff29297812 */ /* 0x000fe400078ec0ff */
[----:B------:R-:W-:Y:S02]  /*7730*/  LOP3.LUT R14, R14, 0xffff, RZ, 0xc0, !PT ;  /* 0x0000ffff0e0e7812 */ /* 0x000fe400078ec0ff */
[----:B------:R-:W-:Y:S02]  /*7740*/  F2FP.SATFINITE.E4M3.F32.PACK_AB_MERGE_C R48, R49, R48, RZ ;  /* 0x000000303130723e */ /* 0x000fe400048070ff */
[----:B------:R-:W-:Y:S02]  /*7750*/  LOP3.LUT R24, R11, 0xffff, RZ, 0xc0, !PT ;  /* 0x0000ffff0b187812 */ /* 0x000fe400078ec0ff */
[----:B------:R-:W-:-:S02]  /*7760*/  PRMT R23, R9, 0x3340, R10 ;  /* 0x0000334009177816 */ /* 0x000fc4000000000a */
[----:B------:R-:W-:Y:S02]  /*7770*/  PRMT R28, R14, 0x3340, R1 ;  /* 0x000033400e1c7816 */ /* 0x000fe40000000001 */
[----:B------:R-:W-:Y:S02]  /*7780*/  SHF.R.U32.HI R9, RZ, 0x8, R41 ;  /* 0x00000008ff097819 */ /* 0x000fe40000011629 */
[----:B------:R-:W-:Y:S02]  /*7790*/  SHF.R.U32.HI R11, RZ, 0x8, R44 ;  /* 0x00000008ff0b7819 */ /* 0x000fe4000001162c */
[----:B------:R-:W-:Y:S02]  /*77a0*/  F2FP.SATFINITE.E4M3.F32.PACK_AB_MERGE_C R42, R55, R42, RZ ;  /* 0x0000002a372a723e */ /* 0x000fe400048070ff */
[----:B------:R-:W-:Y:S02]  /*77b0*/  SHF.R.U32.HI R10, RZ, 0x8, R30 ;  /* 0x00000008ff0a7819 */ /* 0x000fe4000001161e */
[----:B------:R-:W-:Y:S01]  /*77c0*/  SHF.R.U32.HI R14, RZ, 0x8, R33 ;  /* 0x00000008ff0e7819 */ /* 0x000fe20000011621 */
[----:B------:R-:W-:Y:S01]  /*77d0*/  IMAD.MOV.U32 R33, RZ, RZ, 0x3dc6b27f ;  /* 0x3dc6b27fff217424 */ /* 0x000fe200078e00ff */
[----:B------:R-:W-:-:S02]  /*77e0*/  LOP3.LUT R64, R48, 0xffff, RZ, 0xc0, !PT ;  /* 0x0000ffff30407812 */ /* 0x000fc400078ec0ff */
[----:B------:R-:W-:Y:S02]  /*77f0*/  PRMT R26, R24, 0x3340, R1 ;  /* 0x00003340181a7816 */ /* 0x000fe40000000001 */
[----:B------:R-:W-:Y:S02]  /*7800*/  LOP3.LUT R11, R11, 0xffff, RZ, 0xc0, !PT ;  /* 0x0000ffff0b0b7812 */ /* 0x000fe400078ec0ff */
[----:B------:R-:W-:Y:S02]  /*7810*/  LOP3.LUT R24, R9, 0xffff, RZ, 0xc0, !PT ;  /* 0x0000ffff09187812 */ /* 0x000fe400078ec0ff */
[----:B------:R-:W-:Y:S02]  /*7820*/  LOP3.LUT R42, R42, 0xffff, RZ, 0xc0, !PT ;  /* 0x0000ffff2a2a7812 */ /* 0x000fe400078ec0ff */
[----:B------:R-:W-:Y:S02]  /*7830*/  LOP3.LUT R47, R25, 0xffff, RZ, 0xc0, !PT ;  /* 0x0000ffff192f7812 */ /* 0x000fe400078ec0ff */
[----:B------:R-:W-:-:S02]  /*7840*/  LOP3.LUT R74, R15, 0xffff, RZ, 0xc0, !PT ;  /* 0x0000ffff0f4a7812 */ /* 0x000fc400078ec0ff */
[----:B------:R-:W-:Y:S02]  /*7850*/  LOP3.LUT R14, R14, 0xffff, RZ, 0xc0, !PT ;  /* 0x0000ffff0e0e7812 */ /* 0x000fe400078ec0ff */
[----:B------:R-:W-:Y:S02]  /*7860*/  LOP3.LUT R9, R10, 0xffff, RZ, 0xc0, !PT ;  /* 0x0000ffff0a097812 */ /* 0x000fe400078ec0ff */
[----:B------:R-:W-:Y:S02]  /*7870*/  LOP3.LUT R34, R34, 0xffff, RZ, 0xc0, !PT ;  /* 0x0000ffff22227812 */ /* 0x000fe400078ec0ff */
[----:B------:R-:W-:Y:S02]  /*7880*/  PRMT R29, R64, 0x3340, R1 ;  /* 0x00003340401d7816 */ /* 0x000fe40000000001 */
[----:B------:R-:W-:Y:S02]  /*7890*/  PRMT R20, R41, 0x3340, R44 ;  /* 0x0000334029147816 */ /* 0x000fe4000000002c */
[----:B------:R-:W-:-:S02]  /*78a0*/  F2FP.SATFINITE.E4M3.F32.PACK_AB_MERGE_C R7, R7, R60, RZ ;  /* 0x0000003c0707723e */ /* 0x000fc400048070ff */
[----:B------:R-:W-:Y:S02]  /*78b0*/  PRMT R25, R24, 0x3340, R11 ;  /* 0x0000334018197816 */ /* 0x000fe4000000000b */
[----:B------:R-:W-:Y:S02]  /*78c0*/  PRMT R15, R78, 0x3340, R1 ;  /* 0x000033404e0f7816 */ /* 0x000fe40000000001 */
[----:B------:R-:W-:Y:S02]  /*78d0*/  PRMT R60, R47, 0x3340, R74 ;  /* 0x000033402f3c7816 */ /* 0x000fe4000000004a */
[----:B------:R-:W-:Y:S02]  /*78e0*/  PRMT R27, R9, 0x3340, R14 ;  /* 0x00003340091b7816 */ /* 0x000fe4000000000e */
[----:B------:R-:W-:Y:S02]  /*78f0*/  SHF.R.U32.HI R11, RZ, 0x8, R45 ;  /* 0x00000008ff0b7819 */ /* 0x000fe4000001162d */
[----:B------:R-:W-:-:S02]  /*7900*/  SHF.R.U32.HI R10, RZ, 0x8, R42 ;  /* 0x00000008ff0a7819 */ /* 0x000fc4000001162a */
[----:B------:R-:W-:Y:S02]  /*7910*/  SHF.R.U32.HI R14, RZ, 0x8, R34 ;  /* 0x00000008ff0e7819 */ /* 0x000fe40000011622 */
[----:B------:R-:W-:Y:S02]  /*7920*/  PRMT R13, R20, 0x5410, R29 ;  /* 0x00005410140d7816 */ /* 0x000fe4000000001d */
[----:B------:R-:W-:Y:S02]  /*7930*/  PRMT R29, R34, 0x3340, R1 ;  /* 0x00003340221d7816 */ /* 0x000fe40000000001 */
[----:B------:R-:W-:Y:S02]  /*7940*/  PRMT R20, R42, 0x3340, R45 ;  /* 0x000033402a147816 */ /* 0x000fe4000000002d */
[----:B------:R-:W-:Y:S02]  /*7950*/  PRMT R60, R60, 0x5410, R15 ;  /* 0x000054103c3c7816 */ /* 0x000fe4000000000f */
[----:B------:R-:W-:-:S02]  /*7960*/  SHF.R.U32.HI R9, RZ, 0x8, R72 ;  /* 0x00000008ff097819 */ /* 0x000fc40000011648 */
[----:B------:R-:W-:Y:S02]  /*7970*/  LOP3.LUT R11, R11, 0xffff, RZ, 0xc0, !PT ;  /* 0x0000ffff0b0b7812 */ /* 0x000fe400078ec0ff */
[----:B------:R-:W-:Y:S02]  /*7980*/  LOP3.LUT R10, R10, 0xffff, RZ, 0xc0, !PT ;  /* 0x0000ffff0a0a7812 */ /* 0x000fe400078ec0ff */
[----:B------:R-:W-:Y:S02]  /*7990*/  SHF.R.U32.HI R15, RZ, 0x8, R64 ;  /* 0x00000008ff0f7819 */ /* 0x000fe40000011640 */
[----:B------:R-:W-:Y:S02]  /*79a0*/  LOP3.LUT R14, R14, 0xffff, RZ, 0xc0, !PT ;  /* 0x0000ffff0e0e7812 */ /* 0x000fe400078ec0ff */
[----:B------:R-:W-:Y:S02]  /*79b0*/  PRMT R20, R20, 0x5410, R29 ;  /* 0x0000541014147816 */ /* 0x000fe4000000001d */
[----:B------:R-:W-:-:S02]  /*79c0*/  LOP3.LUT R24, R9, 0xffff, RZ, 0xc0, !PT ;  /* 0x0000ffff09187812 */ /* 0x000fc400078ec0ff */
[----:B------:R-:W-:Y:S02]  /*79d0*/  PRMT R29, R10, 0x3340, R11 ;  /* 0x000033400a1d7816 */ /* 0x000fe4000000000b */
[----:B------:R-:W-:Y:S02]  /*79e0*/  LOP3.LUT R30, R15, 0xffff, RZ, 0xc0, !PT ;  /* 0x0000ffff0f1e7812 */ /* 0x000fe400078ec0ff */
[----:B------:R-:W-:Y:S02]  /*79f0*/  PRMT R70, R14, 0x3340, R1 ;  /* 0x000033400e467816 */ /* 0x000fe40000000001 */
[----:B------:R-:W-:Y:S02]  /*7a00*/  SHF.R.U32.HI R11, RZ, 0x8, R32 ;  /* 0x00000008ff0b7819 */ /* 0x000fe40000011620 */
[----:B------:R-:W-:Y:S02]  /*7a10*/  SHF.R.U32.HI R9, RZ, 0x8, R43 ;  /* 0x00000008ff097819 */ /* 0x000fe4000001162b */
[----:B------:R-:W-:-:S02]  /*7a20*/  SHF.R.U32.HI R10, RZ, 0x8, R36 ;  /* 0x00000008ff0a7819 */ /* 0x000fc40000011624 */
[----:B------:R-:W-:Y:S02]  /*7a30*/  SHF.R.U32.HI R14, RZ, 0x8, R31 ;  /* 0x00000008ff0e7819 */ /* 0x000fe4000001161f */
[----:B------:R-:W-:Y:S02]  /*7a40*/  SHF.R.U32.HI R15, RZ, 0x8, R38 ;  /* 0x00000008ff0f7819 */ /* 0x000fe40000011626 */
[----:B------:R-:W-:Y:S02]  /*7a50*/  PRMT R68, R24, 0x3340, R1 ;  /* 0x0000334018447816 */ /* 0x000fe40000000001 */
[----:B------:R-:W-:Y:S02]  /*7a60*/  LOP3.LUT R24, R11, 0xffff, RZ, 0xc0, !PT ;  /* 0x0000ffff0b187812 */ /* 0x000fe400078ec0ff */
[----:B------:R-:W-:Y:S02]  /*7a70*/  LOP3.LUT R10, R10, 0xffff, RZ, 0xc0, !PT ;  /* 0x0000ffff0a0a7812 */ /* 0x000fe400078ec0ff */
[----:B------:R-:W-:-:S02]  /*7a80*/  LOP3.LUT R9, R9, 0xffff, RZ, 0xc0, !PT ;  /* 0x0000ffff09097812 */ /* 0x000fc400078ec0ff */
[----:B------:R-:W-:Y:S02]  /*7a90*/  LOP3.LUT R11, R15, 0xffff, RZ, 0xc0, !PT ;  /* 0x0000ffff0f0b7812 */ /* 0x000fe400078ec0ff */
[----:B------:R-:W-:Y:S02]  /*7aa0*/  LOP3.LUT R14, R14, 0xffff, RZ, 0xc0, !PT ;  /* 0x0000ffff0e0e7812 */ /* 0x000fe400078ec0ff */
[----:B------:R-:W-:Y:S02]  /*7ab0*/  PRMT R15, R9, 0x3340, R10 ;  /* 0x00003340090f7816 */ /* 0x000fe4000000000a */
[----:B------:R-:W-:Y:S02]  /*7ac0*/  PRMT R31, R14, 0x3340, R11 ;  /* 0x000033400e1f7816 */ /* 0x000fe4000000000b */
[----:B------:R-:W-:Y:S02]  /*7ad0*/  SHF.R.U32.HI R9, RZ, 0x8, R47 ;  /* 0x00000008ff097819 */ /* 0x000fe4000001162f */
[----:B------:R-:W-:-:S02]  /*7ae0*/  SHF.R.U32.HI R14, RZ, 0x8, R78 ;  /* 0x00000008ff0e7819 */ /* 0x000fc4000001164e */
[----:B------:R-:W-:Y:S01]  /*7af0*/  LOP3.LUT R32, R9, 0xffff, RZ, 0xc0, !PT ;  /* 0x0000ffff09207812 */ /* 0x000fe200078ec0ff */
[----:B------:R-:W-:Y:S01]  /*7b00*/  IMAD.IADD R9, R2, 0x1, -R5 ;  /* 0x0000000102097824 */ /* 0x000fe200078e0a05 */
[----:B------:R-:W-:Y:S01]  /*7b10*/  LOP3.LUT R14, R14, 0xffff, RZ, 0xc0, !PT ;  /* 0x0000ffff0e0e7812 */ /* 0x000fe200078ec0ff */
[----:B------:R-:W-:Y:S01]  /*7b20*/  FFMA.FTZ R5, R4, R33, -0.16845393180847167969 ;  /* 0xbe2c7f3004057423 */ /* 0x000fe20000010021 */
[----:B------:R-:W-:Y:S02]  /*7b30*/  SHF.R.U32.HI R11, RZ, 0x8, R76 ;  /* 0x00000008ff0b7819 */ /* 0x000fe4000001164c */
[----:B------:R-:W-:Y:S01]  /*7b40*/  PRMT R76, R14, 0x3340, R1 ;  /* 0x000033400e4c7816 */ /* 0x000fe20000000001 */
[----:B------:R-:W-:Y:S01]  /*7b50*/  FADD R14, R9, -1 ;  /* 0xbf800000090e7421 */ /* 0x000fe20000000000 */
[----:B------:R-:W-:Y:S01]  /*7b60*/  F2FP.SATFINITE.E4M3.F32.PACK_AB_MERGE_C R16, R16, R91, RZ ;  /* 0x0000005b1010723e */ /* 0x000fe200048070ff */
[----:B------:R-:W-:Y:S01]  /*7b70*/  IMAD R91, R58, 0x2, R89 ;  /* 0x000000023a5b7824 */ /* 0x000fe200078e0259 */
[----:B------:R-:W-:Y:S01]  /*7b80*/  SHF.R.U32.HI R10, RZ, 0x8, R74 ;  /* 0x00000008ff0a7819 */ /* 0x000fe2000001164a */
[----:B------:R-:W-:Y:S01]  /*7b90*/  FFMA.FTZ R9, R14, R33, -0.16845393180847167969 ;  /* 0xbe2c7f300e097423 */ /* 0x000fe20000010021 */
[----:B------:R-:W-:Y:S01]  /*7ba0*/  PRMT R72, R24, 0x3340, R1 ;  /* 0x0000334018487816 */ /* 0x000fe20000000001 */
[----:B------:R-:W-:Y:S01]  /*7bb0*/  IMAD R93, R58, 0x2, R91 ;  /* 0x000000023a5d7824 */ /* 0x000fe200078e025b */
[----:B------:R-:W-:Y:S01]  /*7bc0*/  LOP3.LUT R24, R11, 0xffff, RZ, 0xc0, !PT ;  /* 0x0000ffff0b187812 */ /* 0x000fe200078ec0ff */
[----:B------:R-:W-:Y:S01]  /*7bd0*/  FFMA.FTZ R9, R14, R9, 0.1716887056827545166 ;  /* 0x3e2fcf2a0e097423 */ /* 0x000fe20000010009 */
[----:B------:R-:W-:Y:S01]  /*7be0*/  LOP3.LUT R11, R10, 0xffff, RZ, 0xc0, !PT ;  /* 0x0000ffff0a0b7812 */ /* 0x000fe200078ec0ff */
[----:B------:R-:W-:-:S02]  /*7bf0*/  IMAD R95, R58, 0x2, R93 ;  /* 0x000000023a5f7824 */ /* 0x000fc400078e025d */
[----:B------:R-:W-:Y:S01]  /*7c00*/  FFMA.FTZ R5, R4, R5, 0.1716887056827545166 ;  /* 0x3e2fcf2a04057423 */ /* 0x000fe20000010005 */
[----:B------:R-:W-:Y:S01]  /*7c10*/  FFMA.FTZ R9, R14, R9, -0.17900948226451873779 ;  /* 0xbe374e430e097423 */ /* 0x000fe20000010009 */
[----:B------:R-:W-:Y:S01]  /*7c20*/  PRMT R11, R32, 0x3340, R11 ;  /* 0x00003340200b7816 */ /* 0x000fe2000000000b */
[----:B------:R-:W-:Y:S02]  /*7c30*/  IMAD R99, R58, 0x2, R95 ;  /* 0x000000023a637824 */ /* 0x000fe400078e025f */
[----:B------:R-:W-:Y:S01]  /*7c40*/  FFMA.FTZ R5, R4, R5, -0.17900948226451873779 ;  /* 0xbe374e4304057423 */ /* 0x000fe20000010005 */
[----:B------:R-:W-:Y:S01]  /*7c50*/  FFMA.FTZ R9, R14, R9, 0.20512372255325317383 ;  /* 0x3e520bf40e097423 */ /* 0x000fe20000010009 */
[----:B------:R-:W-:Y:S01]  /*7c60*/  PRMT R10, R24, 0x3340, R1 ;  /* 0x00003340180a7816 */ /* 0x000fe20000000001 */
[----:B------:R-:W-:Y:S01]  /*7c70*/  IMAD R101, R58, 0x2, R99 ;  /* 0x000000023a657824 */ /* 0x000fe200078e0263 */
[----:B------:R-:W-:Y:S01]  /*7c80*/  PRMT R76, R11, 0x5410, R76 ;  /* 0x000054100b4c7816 */ /* 0x000fe2000000004c */
[----:B------:R-:W-:Y:S01]  /*7c90*/  FFMA.FTZ R9, R14, R9, -0.24046532809734344482 ;  /* 0xbe763c8b0e097423 */ /* 0x000fe20000010009 */
[----:B------:R-:W-:Y:S01]  /*7ca0*/  F2FP.SATFINITE.E4M3.F32.PACK_AB_MERGE_C R8, R8, R137, RZ ;  /* 0x000000890808723e */ /* 0x000fe200048070ff */
[----:B------:R-:W-:-:S02]  /*7cb0*/  IMAD R103, R58, 0x2, R101 ;  /* 0x000000023a677824 */ /* 0x000fc400078e0265 */
[----:B------:R-:W-:Y:S01]  /*7cc0*/  FFMA.FTZ R5, R4, R5, 0.20512372255325317383 ;  /* 0x3e520bf404057423 */ /* 0x000fe20000010005 */
[----:B------:R-:W-:Y:S01]  /*7cd0*/  FFMA.FTZ R9, R14, R9, 0.28857114911079406738 ;  /* 0x3e93bf990e097423 */ /* 0x000fe20000010009 */
[----:B------:R-:W-:Y:S01]  /*7ce0*/  PRMT R74, R31, 0x5410, R10 ;  /* 0x000054101f4a7816 */ /* 0x000fe2000000000a */
[----:B------:R-:W-:Y:S01]  /*7cf0*/  IMAD R54, R58, 0x2, R103 ;  /* 0x000000023a367824 */ /* 0x000fe200078e0267 */
[----:B------:R-:W-:Y:S01]  /*7d00*/  PRMT R21, R21, 0x5410, R26 ;  /* 0x0000541015157816 */ /* 0x000fe2000000001a */
[----:B------:R-:W-:Y:S01]  /*7d10*/  FFMA.FTZ R9, R14, R9, -0.36067417263984680176 ;  /* 0xbeb8aa490e097423 */ /* 0x000fe20000010009 */
[----:B------:R-:W-:Y:S01]  /*7d20*/  PRMT R72, R15, 0x5410, R72 ;  /* 0x000054100f487816 */ /* 0x000fe20000000048 */
[----:B------:R-:W-:Y:S01]  /*7d30*/  FFMA.FTZ R5, R4, R5, -0.24046532809734344482 ;  /* 0xbe763c8b04057423 */ /* 0x000fe20000010005 */
[----:B------:R-:W-:Y:S01]  /*7d40*/  LOP3.LUT R10, R8, 0xffff, RZ, 0xc0, !PT ;  /* 0x0000ffff080a7812 */ /* 0x000fe200078ec0ff */
[----:B------:R-:W-:Y:S01]  /*7d50*/  FFMA.FTZ R11, R14, R9, 0.48089820146560668945 ;  /* 0x3ef6384a0e0b7423 */ /* 0x000fe20000010009 */
[----:B------:R-:W-:Y:S01]  /*7d60*/  PRMT R64, R23, 0x5410, R28 ;  /* 0x0000541017407816 */ /* 0x000fe2000000001c */
[----:B------:R-:W-:Y:S01]  /*7d70*/  IMAD R52, R58, 0x2, R54 ;  /* 0x000000023a347824 */ /* 0x000fe200078e0236 */
[----:B------:R-:W-:Y:S01]  /*7d80*/  LOP3.LUT R15, R7, 0xffff, RZ, 0xc0, !PT ;  /* 0x0000ffff070f7812 */ /* 0x000fe200078ec0ff */
[----:B------:R-:W-:Y:S01]  /*7d90*/  FFMA.FTZ R11, R14, R11, -0.72134751081466674805 ;  /* 0xbf38aa3b0e0b7423 */ /* 0x000fe2000001000b */
[--C-:B------:R-:W-:Y:S01]  /*7da0*/  PRMT R8, R37, 0x4210, R10.reuse ;  /* 0x0000421025087816 */ /* 0x100fe2000000000a */
[----:B------:R-:W-:Y:S01]  /*7db0*/  FFMA.FTZ R5, R4, R5, 0.28857114911079406738 ;  /* 0x3e93bf9904057423 */ /* 0x000fe20000010005 */
[----:B------:R-:W-:Y:S01]  /*7dc0*/  PRMT R9, R21, 0x5210, R10 ;  /* 0x0000521015097816 */ /* 0x000fe2000000000a */
[----:B------:R-:W-:Y:S01]  /*7dd0*/  FMUL R7, R14, R11 ;  /* 0x0000000b0e077220 */ /* 0x000fe20000400000 */
[--C-:B------:R-:W-:Y:S01]  /*7de0*/  PRMT R10, R62, 0x4210, R15.reuse ;  /* 0x000042103e0a7816 */ /* 0x100fe2000000000f */
[----:B------:R-:W-:Y:S01]  /*7df0*/  IMAD R50, R58, 0x2, R52 ;  /* 0x000000023a327824 */ /* 0x000fe200078e0234 */
[----:B------:R-:W-:Y:S01]  /*7e00*/  PRMT R11, R64, 0x5210, R15 ;  /* 0x00005210400b7816 */ /* 0x000fe2000000000f */
[----:B------:R-:W-:Y:S01]  /*7e10*/  FFMA.FTZ R5, R4, R5, -0.36067417263984680176 ;  /* 0xbeb8aa4904057423 */ /* 0x000fe20000010005 */
[----:B------:R-:W-:Y:S01]  /*7e20*/  F2FP.SATFINITE.E4M3.F32.PACK_AB_MERGE_C R12, R12, R113, RZ ;  /* 0x000000710c0c723e */ /* 0x000fe200048070ff */
[----:B------:R-:W-:Y:S01]  /*7e30*/  IMAD R48, R58, 0x2, R50 ;  /* 0x000000023a307824 */ /* 0x000fe200078e0232 */
[----:B------:R-:W-:Y:S01]  /*7e40*/  PRMT R30, R30, 0x3340, R1 ;  /* 0x000033401e1e7816 */ /* 0x000fe20000000001 */
[----:B------:R0:W-:Y:S01]  /*7e50*/  STSM.16.M88.4 [R88], R8 ;  /* 0x0000000858007844 */ /* 0x0001e20000000200 */
[----:B------:R-:W-:Y:S01]  /*7e60*/  FFMA.FTZ R5, R4, R5, 0.48089820146560668945 ;  /* 0x3ef6384a04057423 */ /* 0x000fe20000010005 */
[----:B------:R-:W-:Y:S01]  /*7e70*/  IMAD R46, R58, 0x2, R48 ;  /* 0x000000023a2e7824 */ /* 0x000fe200078e0230 */
[----:B------:R-:W-:Y:S01]  /*7e80*/  LOP3.LUT R12, R12, 0xffff, RZ, 0xc0, !PT ;  /* 0x0000ffff0c0c7812 */ /* 0x000fe200078ec0ff */
[----:B------:R-:W-:Y:S01]  /*7e90*/  FMUL R7, R14, R7 ;  /* 0x000000070e077220 */ /* 0x000fe20000400000 */
[----:B------:R-:W-:Y:S01]  /*7ea0*/  FFMA.FTZ R5, R4, R5, -0.72134751081466674805 ;  /* 0xbf38aa3b04057423 */ /* 0x000fe20000010005 */
[----:B------:R-:W-:Y:S01]  /*7eb0*/  IMAD R44, R58, 0x2, R46 ;  /* 0x000000023a2c7824 */ /* 0x000fe200078e022e */
[----:B------:R-:W-:Y:S01]  /*7ec0*/  PRMT R23, R25, 0x5410, R30 ;  /* 0x0000541019177816 */ /* 0x000fe2000000001e */
[----:B------:R-:W-:Y:S01]  /*7ed0*/  FFMA.FTZ R7, R14, 1.4426950216293334961, R7 ;  /* 0x3fb8aa3b0e077823 */ /* 0x000fe20000010007 */
[----:B------:R-:W-:Y:S01]  /*7ee0*/  FMUL R5, R4, R5 ;  /* 0x0000000504057220 */ /* 0x000fe20000400000 */
[----:B------:R-:W-:Y:S01]  /*7ef0*/  IMAD R42, R58, 0x2, R44 ;  /* 0x000000023a2a7824 */ /* 0x000fe200078e022c */
[----:B------:R-:W-:Y:S01]  /*7f00*/  LOP3.LUT R131, R131, 0xff0, RZ, 0xc0, !PT ;  /* 0x00000ff083837812 */ /* 0x000fe200078ec0ff */
[----:B------:R-:W-:Y:S01]  /*7f10*/  FADD R130, R130, R7 ;  /* 0x0000000782827221 */ /* 0x000fe20000000000 */
[----:B------:R-:W-:Y:S01]  /*7f20*/  FMUL R5, R4, R5 ;  /* 0x0000000504057220 */ /* 0x000fe20000400000 */
[----:B------:R-:W-:Y:S01]  /*7f30*/  IMAD R40, R58, 0x2, R42 ;  /* 0x000000023a287824 */ /* 0x000fe200078e022a */
[----:B------:R-:W-:-:S02]  /*7f40*/  LOP3.LUT R7, R6, 0xffff, RZ, 0xc0, !PT ;  /* 0x0000ffff06077812 */ /* 0x000fc400078ec0ff */
[----:B------:R-:W-:Y:S01]  /*7f50*/  FFMA.FTZ R5, R4, 1.4426950216293334961, R5 ;  /* 0x3fb8aa3b04057823 */ /* 0x000fe20000010005 */
[----:B------:R-:W-:Y:S01]  /*7f60*/  IMAD R38, R58, 0x2, R40 ;  /* 0x000000023a267824 */ /* 0x000fe200078e0228 */
[--C-:B------:R-:W-:Y:S02]  /*7f70*/  PRMT R4, R13, 0x4210, R12.reuse ;  /* 0x000042100d047816 */ /* 0x100fe4000000000c */
[----:B------:R-:W-:Y:S01]  /*7f80*/  FADD R96, R96, R5 ;  /* 0x0000000560607221 */ /* 0x000fe20000000000 */
[----:B------:R-:W-:Y:S01]  /*7f90*/  PRMT R5, R23, 0x5210, R12 ;  /* 0x0000521017057816 */ /* 0x000fe2000000000c */
[----:B------:R-:W-:Y:S01]  /*7fa0*/  BAR.SYNC.DEFER_BLOCKING 0x0 ;  /* 0x0000000000007b1d */ /* 0x000fe20000010000 */
[----:B------:R-:W-:Y:S01]  /*7fb0*/  IMAD R36, R58, 0x2, R38 ;  /* 0x000000023a247824 */ /* 0x000fe200078e0226 */
[----:B------:R-:W-:Y:S02]  /*7fc0*/  PRMT R68, R27, 0x5410, R68 ;  /* 0x000054101b447816 */ /* 0x000fe40000000044 */
[--C-:B------:R-:W-:Y:S01]  /*7fd0*/  PRMT R6, R66, 0x4210, R7.reuse ;  /* 0x0000421042067816 */ /* 0x100fe20000000007 */
[----:B------:R-:W-:Y:S01]  /*7fe0*/  IMAD R34, R58, 0x2, R36 ;  /* 0x000000023a227824 */ /* 0x000fe200078e0224 */
[----:B------:R-:W-:-:S02]  /*7ff0*/  PRMT R7, R68, 0x5210, R7 ;  /* 0x0000521044077816 */ /* 0x000fc40000000007 */
[----:B------:R-:W-:Y:S01]  /*8000*/  ISETP.GE.U32.AND P0, PT, R3, 0x7f800000, PT ;  /* 0x7f8000000300780c */ /* 0x000fe20003f06070 */
[----:B------:R-:W-:Y:S01]  /*8010*/  IMAD R32, R58, 0x2, R34 ;  /* 0x000000023a207824 */ /* 0x000fe200078e0222 */
[----:B------:R-:W-:Y:S02]  /*8020*/  PRMT R70, R29, 0x5410, R70 ;  /* 0x000054101d467816 */ /* 0x000fe40000000046 */
[----:B------:R-:W-:Y:S01]  /*8030*/  LOP3.LUT R23, R16, 0xffff, RZ, 0xc0, !PT ;  /* 0x0000ffff10177812 */ /* 0x000fe200078ec0ff */
[----:B------:R-:W-:Y:S01]  /*8040*/  IMAD R24, R58, 0x2, R32 ;  /* 0x000000023a187824 */ /* 0x000fe200078e0220 */
[----:B------:R-:W-:Y:S02]  /*8050*/  LOP3.LUT R17, R17, 0xffff, RZ, 0xc0, !PT ;  /* 0x0000ffff11117812 */ /* 0x000fe400078ec0ff */
[----:B------:R-:W-:Y:S01]  /*8060*/  PRMT R22, R22, 0x4210, R23 ;  /* 0x0000421016167816 */ /* 0x000fe20000000017 */
[----:B------:R-:W-:Y:S01]  /*8070*/  IMAD R26, R58, 0x2, R24 ;  /* 0x000000023a1a7824 */ /* 0x000fe200078e0218 */
[----:B------:R-:W-:-:S02]  /*8080*/  PRMT R20, R20, 0x4210, R17 ;  /* 0x0000421014147816 */ /* 0x000fc40000000011 */
[----:B------:R-:W-:Y:S01]  /*8090*/  PRMT R21, R70, 0x5210, R17 ;  /* 0x0000521046157816 */ /* 0x000fe20000000011 */
[----:B------:R-:W-:Y:S01]  /*80a0*/  IMAD R28, R58, 0x2, R26 ;  /* 0x000000023a1c7824 */ /* 0x000fe200078e021a */
[----:B------:R-:W-:Y:S01]  /*80b0*/  PRMT R23, R72, 0x5210, R23 ;  /* 0x0000521048177816 */ /* 0x000fe20000000017 */
[----:B0-----:R-:W-:Y:S01]  /*80c0*/  @P0 IMAD.MOV.U32 R8, RZ, RZ, 0x7f800000 ;  /* 0x7f800000ff080424 */ /* 0x001fe200078e00ff */
[----:B------:R-:W0:Y:S01]  /*80d0*/  LDS.128 R12, [R131+UR25] ;  /* 0x00000019830c7984 */ /* 0x000e220008000c00 */
[----:B------:R-:W-:Y:S01]  /*80e0*/  IMAD R30, R58, 0x2, R28 ;  /* 0x000000023a1e7824 */ /* 0x000fe200078e021c */
[----:B------:R-:W-:Y:S01]  /*80f0*/  ISETP.GE.U32.AND P2, PT, R2, 0x7f800000, PT ;  /* 0x7f8000000200780c */ /* 0x000fe20003f46070 */
[C---:B------:R-:W-:Y:S01]  /*8100*/  @P0 FFMA.FTZ R96, R3.reuse, R8, +INF ;  /* 0x7f80000003600423 */ /* 0x040fe20000010008 */
[----:B------:R-:W-:Y:S01]  /*8110*/  BAR.SYNC.DEFER_BLOCKING 0x0 ;  /* 0x0000000000007b1d */ /* 0x000fe20000010000 */
[----:B------:R-:W-:Y:S01]  /*8120*/  IMAD R25, R58, 0x2, R30 ;  /* 0x000000023a197824 */ /* 0x000fe200078e021e */
[----:B------:R-:W-:-:S02]  /*8130*/  FSETP.NEU.AND P1, PT, R3, RZ, PT ;  /* 0x000000ff0300720b */ /* 0x000fc40003f2d000 */
[----:B------:R-:W-:Y:S01]  /*8140*/  FSETP.NEU.AND P0, PT, R2, RZ, PT ;  /* 0x000000ff0200720b */ /* 0x000fe20003f0d000 */
[----:B------:R-:W-:Y:S01]  /*8150*/  IMAD R27, R58, 0x2, R25 ;  /* 0x000000023a1b7824 */ /* 0x000fe200078e0219 */
[----:B--2---:R-:W-:Y:S02]  /*8160*/  LOP3.LUT R168, R168, 0x7f, R167, 0xf8, !PT ;  /* 0x0000007fa8a87812 */ /* 0x004fe400078ef8a7 */
[----:B------:R-:W-:Y:S01]  /*8170*/  LOP3.LUT R17, R18, 0xffff, RZ, 0xc0, !PT ;  /* 0x0000ffff12117812 */ /* 0x000fe200078ec0ff */
[----:B------:R-:W-:Y:S01]  /*8180*/  IMAD R29, R58, 0x2, R27 ;  /* 0x000000023a1d7824 */ /* 0x000fe200078e021b */
[----:B------:R-:W-:Y:S01]  /*8190*/  LOP3.LUT R19, R19, 0xffff, RZ, 0xc0, !PT ;  /* 0x0000ffff13137812 */ /* 0x000fe200078ec0ff */
[----:B------:R-:W-:Y:S01]  /*81a0*/  @P2 IMAD.MOV.U32 R3, RZ, RZ, 0x7f800000 ;  /* 0x7f800000ff032424 */ /* 0x000fe200078e00ff */
[----:B------:R-:W-:Y:S01]  /*81b0*/  PRMT R16, R56, 0x4210, R17 ;  /* 0x0000421038107816 */ /* 0x000fe20000000011 */
[----:B------:R-:W-:Y:S01]  /*81c0*/  IMAD R31, R58, 0x2, R29 ;  /* 0x000000023a1f7824 */ /* 0x000fe200078e021d */
[----:B------:R-:W-:Y:S01]  /*81d0*/  PRMT R18, R60, 0x4210, R19 ;  /* 0x000042103c127816 */ /* 0x000fe20000000013 */
[----:B------:R-:W-:Y:S01]  /*81e0*/  @P2 FFMA.FTZ R130, R2, R3, +INF ;  /* 0x7f80000002822423 */ /* 0x000fe20000010003 */
[----:B------:R-:W-:Y:S01]  /*81f0*/  PRMT R17, R74, 0x5210, R17 ;  /* 0x000052104a117816 */ /* 0x000fe20000000011 */
[----:B------:R-:W-:Y:S01]  /*8200*/  IMAD R33, R58, 0x2, R31 ;  /* 0x000000023a217824 */ /* 0x000fe200078e021f */
[----:B------:R-:W1:Y:S01]  /*8210*/  LDC.64 R2, c[0x0][0x228] ;  /* 0x00008a00ff027b82 */ /* 0x000e620000000a00 */
[----:B------:R-:W-:-:S02]  /*8220*/  PRMT R19, R76, 0x5210, R19 ;  /* 0x000052104c137816 */ /* 0x000fc40000000013 */
[----:B------:R-:W-:Y:S01]  /*8230*/  IMAD R35, R58, 0x2, R33 ;  /* 0x000000023a237824 */ /* 0x000fe200078e0221 */
[----:B------:R-:W-:Y:S01]  /*8240*/  FSEL R96, R96, -INF , P1 ;  /* 0xff80000060607808 */ /* 0x000fe20000800000 */
[----:B------:R-:W-:Y:S02]  /*8250*/  STSM.16.M88.4 [R88], R4 ;  /* 0x0000000458007844 */ /* 0x000fe40000000200 */
[----:B------:R-:W-:Y:S01]  /*8260*/  IMAD R37, R58, 0x2, R35 ;  /* 0x000000023a257824 */ /* 0x000fe200078e0223 */
[----:B------:R-:W-:Y:S01]  /*8270*/  FSEL R130, R130, -INF , P0 ;  /* 0xff80000082827808 */ /* 0x000fe20000000000 */
[----:B------:R-:W-:Y:S01]  /*8280*/  FFMA R96, R96, 0.69314718246459960938, R179 ;  /* 0x3f31721860607823 */ /* 0x000fe200000000b3 */
[----:B------:R-:W-:Y:S01]  /*8290*/  BAR.SYNC.DEFER_BLOCKING 0x0 ;  /* 0x0000000000007b1d */ /* 0x000fe20000010000 */
[----:B------:R-:W-:Y:S02]  /*82a0*/  IMAD R39, R58, 0x2, R37 ;  /* 0x000000023a277824 */ /* 0x000fe400078e0225 */
[----:B------:R-:W-:-:S02]  /*82b0*/  FFMA R97, R130, 0.69314718246459960938, R97 ;  /* 0x3f31721882617823 */ /* 0x000fc40000000061 */
[----:B------:R-:W-:Y:S01]  /*82c0*/  IMAD R41, R58, 0x2, R39 ;  /* 0x000000023a297824 */ /* 0x000fe200078e0227 */
[----:B0-----:R-:W-:-:S03]  /*82d0*/  PRMT R143, R13, 0x7773, RZ ;  /* 0x000077730d8f7816 */ /* 0x001fc600000000ff */
[C---:B------:R-:W-:Y:S01]  /*82e0*/  IMAD R43, R58.reuse, 0x2, R41 ;  /* 0x000000023a2b7824 */ /* 0x040fe200078e0229 */
[C---:B------:R-:W-:Y:S02]  /*82f0*/  PRMT R145, R13.reuse, 0x7772, RZ ;  /* 0x000077720d917816 */ /* 0x040fe400000000ff */
[C---:B------:R-:W-:Y:S01]  /*8300*/  PRMT R147, R13.reuse, 0x7771, RZ ;  /* 0x000077710d937816 */ /* 0x040fe200000000ff */
[----:B------:R-:W-:Y:S01]  /*8310*/  IMAD R45, R58, 0x2, R43 ;  /* 0x000000023a2d7824 */ /* 0x000fe200078e022b */
[----:B------:R-:W-:Y:S01]  /*8320*/  PRMT R151, R13, 0x7770, RZ ;  /* 0x000077700d977816 */ /* 0x000fe200000000ff */
[----:B------:R-:W-:Y:S01]  /*8330*/  IMAD R13, R168, UR5, RZ ;  /* 0x00000005a80d7c24 */ /* 0x000fe2000f8e02ff */
[----:B------:R-:W-:Y:S01]  /*8340*/  USHF.R.S32.HI UR5, URZ, 0x1f, UR4 ;  /* 0x0000001f3f057899 */ /* 0x000fe20008011404 */
[----:B------:R-:W-:Y:S01]  /*8350*/  IMAD R47, R58, 0x2, R45 ;  /* 0x000000023a2f7824 */ /* 0x000fe200078e022d */
[----:B------:R-:W-:Y:S02]  /*8360*/  PRMT R141, R12, 0x7770, RZ ;  /* 0x000077700c8d7816 */ /* 0x000fe400000000ff */
[----:B-1----:R-:W-:Y:S01]  /*8370*/  IADD3 R230, P2, P3, R13, UR4, R2 ;  /* 0x000000040de67c10 */ /* 0x002fe2000fb5e002 */
[C---:B------:R-:W-:Y:S01]  /*8380*/  IMAD R49, R58.reuse, 0x2, R47 ;  /* 0x000000023a317824 */ /* 0x040fe200078e022f */
[----:B------:R-:W-:Y:S01]  /*8390*/  SHF.R.S32.HI R2, RZ, 0x1f, R13 ;  /* 0x0000001fff027819 */ /* 0x000fe2000001140d */
[----:B------:R-:W-:Y:S01]  /*83a0*/  ULDC UR4, c[0x0][0x27c] ;  /* 0x00009f0000047ab9 */ /* 0x000fe20000000800 */
[----:B------:R-:W0:Y:S01]  /*83b0*/  LDS.128 R8, [R131+UR25] ;  /* 0x0000001983087984 */ /* 0x000e220008000c00 */
[----:B------:R-:W-:Y:S01]  /*83c0*/  IMAD R51, R58, 0x2, R49 ;  /* 0x000000023a337824 */ /* 0x000fe200078e0231 */
[----:B------:R-:W-:Y:S01]  /*83d0*/  IADD3.X R132, R2, UR5, R3, P2, P3 ;  /* 0x0000000502847c10 */ /* 0x000fe200097e6403 */
[----:B------:R-:W-:Y:S01]  /*83e0*/  UIMAD UR4, UR24, UR4, URZ ;  /* 0x00000004180472a4 */ /* 0x000fe2000f8e023f */
[----:B------:R-:W-:Y:S01]  /*83f0*/  BAR.SYNC.DEFER_BLOCKING 0x0 ;  /* 0x0000000000007b1d */ /* 0x000fe20000010000 */
[C---:B------:R-:W-:Y:S01]  /*8400*/  IMAD R53, R58.reuse, 0x2, R51 ;  /* 0x000000023a357824 */ /* 0x040fe200078e0233 */
[-C--:B------:R-:W-:Y:S01]  /*8410*/  IADD3 R56, P4, R57, R230.reuse, RZ ;  /* 0x000000e639387210 */ /* 0x080fe20007f9e0ff */
[----:B------:R-:W-:Y:S01]  /*8420*/  USHF.L.U32 UR5, UR4, 0x2, URZ ;  /* 0x0000000204057899 */ /* 0x000fe2000800063f */
[-C--:B------:R-:W-:Y:S01]  /*8430*/  IADD3 R60, P2, R61, R230.reuse, RZ ;  /* 0x000000e63d3c7210 */ /* 0x080fe20007f5e0ff */
[----:B------:R-:W-:Y:S01]  /*8440*/  IMAD R55, R58, 0x2, R53 ;  /* 0x000000023a377824 */ /* 0x000fe200078e0235 */
[----:B------:R-:W-:-:S02]  /*8450*/  IADD3 R62, P3, R63, R230, RZ ;  /* 0x000000e63f3e7210 */ /* 0x000fc40007f7e0ff */
[----:B------:R-:W-:Y:S01]  /*8460*/  LEA.HI.X.SX32 R57, R57, R132, 0x1, P4 ;  /* 0x0000008439397211 */ /* 0x000fe200020f0eff */
[C---:B------:R-:W-:Y:S01]  /*8470*/  IMAD R115, R58.reuse, 0x2, R55 ;  /* 0x000000023a737824 */ /* 0x040fe200078e0237 */
[----:B------:R-:W-:Y:S02]  /*8480*/  IADD3 R64, P4, R65, R230, RZ ;  /* 0x000000e641407210 */ /* 0x000fe40007f9e0ff */
[----:B------:R-:W-:Y:S01]  /*8490*/  LEA.HI.X.SX32 R61, R61, R132, 0x1, P2 ;  /* 0x000000843d3d7211 */ /* 0x000fe200010f0eff */
[C---:B------:R-:W-:Y:S01]  /*84a0*/  IMAD R117, R58.reuse, 0x2, R115 ;  /* 0x000000023a757824 */ /* 0x040fe200078e0273 */
[----:B------:R-:W-:Y:S02]  /*84b0*/  IADD3 R68, P2, R69, R230, RZ ;  /* 0x000000e645447210 */ /* 0x000fe40007f5e0ff */
[----:B------:R-:W-:Y:S01]  /*84c0*/  LEA.HI.X.SX32 R63, R63, R132, 0x1, P3 ;  /* 0x000000843f3f7211 */ /* 0x000fe200018f0eff */
[----:B------:R-:W-:Y:S01]  /*84d0*/  IMAD R119, R58, 0x2, R117 ;  /* 0x000000023a777824 */ /* 0x000fe200078e0275 */
[----:B------:R-:W-:-:S02]  /*84e0*/  IADD3 R70, P3, R71, R230, RZ ;  /* 0x000000e647467210 */ /* 0x000fc40007f7e0ff */
[----:B------:R-:W-:Y:S01]  /*84f0*/  LEA.HI.X.SX32 R65, R65, R132, 0x1, P4 ;  /* 0x0000008441417211 */ /* 0x000fe200020f0eff */
[C---:B------:R-:W-:Y:S01]  /*8500*/  IMAD R121, R58.reuse, 0x2, R119 ;  /* 0x000000023a797824 */ /* 0x040fe200078e0277 */
[----:B------:R-:W-:Y:S01]  /*8510*/  IADD3 R72, P4, R73, R230, RZ ;  /* 0x000000e649487210 */ /* 0x000fe20007f9e0ff */
[----:B------:R-:W-:Y:S02]  /*8520*/  STSM.16.M88.4 [R88], R20 ;  /* 0x0000001458007844 */ /* 0x000fe40000000200 */
[C---:B------:R-:W-:Y:S01]  /*8530*/  IMAD R123, R58.reuse, 0x2, R121 ;  /* 0x000000023a7b7824 */ /* 0x040fe200078e0279 */
[----:B------:R-:W-:Y:S01]  /*8540*/  LEA.HI.X.SX32 R69, R69, R132, 0x1, P2 ;  /* 0x0000008445457211 */ /* 0x000fe200010f0eff */
[----:B------:R-:W-:Y:S02]  /*8550*/  BAR.SYNC.DEFER_BLOCKING 0x0 ;  /* 0x0000000000007b1d */ /* 0x000fe40000010000 */
        /* <DEDUP_REMOVED lines=11> */
[----:B------:R-:W-:Y:S02]  /*8610*/  IADD3 R84, P2, R85, R230, RZ ;  /* 0x000000e655547210 */ /* 0x000fe40007f5e0ff */
[----:B------:R-:W-:Y:S02]  /*8620*/  LEA.HI.X.SX32 R59, R59, R132, 0x1, P5 ;  /* 0x000000843b3b7211 */ /* 0x000fe400028f0eff */
[----:B------:R-:W-:Y:S02]  /*8630*/  IADD3 R66, P5, R67, R230, RZ ;  /* 0x000000e643427210 */ /* 0x000fe40007fbe0ff */
[-C--:B------:R-:W-:Y:S01]  /*8640*/  LEA.HI.X.SX32 R79, R79, R132.reuse, 0x1, P3 ;  /* 0x000000844f4f7211 */ /* 0x080fe200018f0eff */
[----:B------:R-:W1:Y:S01]  /*8650*/  LDS.128 R4, [R131+UR25] ;  /* 0x0000001983047984 */ /* 0x000e620008000c00 */
[----:B------:R-:W-:Y:S02]  /*8660*/  LEA.HI.X.SX32 R67, R67, R132, 0x1, P5 ;  /* 0x0000008443437211 */ /* 0x000fe400028f0eff */
[-C--:B------:R-:W-:Y:S01]  /*8670*/  IADD3 R74, P5, R75, R230.reuse, RZ ;  /* 0x000000e64b4a7210 */ /* 0x080fe20007fbe0ff */
[----:B------:R-:W-:Y:S01]  /*8680*/  BAR.SYNC.DEFER_BLOCKING 0x0 ;  /* 0x0000000000007b1d */ /* 0x000fe20000010000 */
[----:B------:R-:W-:-:S02]  /*8690*/  IADD3 R86, P3, R87, R230, RZ ;  /* 0x000000e657567210 */ /* 0x000fc40007f7e0ff */
[----:B------:R-:W-:Y:S02]  /*86a0*/  LEA.HI.X.SX32 R75, R75, R132, 0x1, P5 ;  /* 0x000000844b4b7211 */ /* 0x000fe400028f0eff */
[----:B------:R-:W-:Y:S02]  /*86b0*/  IADD3 R82, P5, R83, R230, RZ ;  /* 0x000000e653527210 */ /* 0x000fe40007fbe0ff */
[-C--:B------:R-:W-:Y:S02]  /*86c0*/  LEA.HI.X.SX32 R81, R81, R132.reuse, 0x1, P4 ;  /* 0x0000008451517211 */ /* 0x080fe400020f0eff */
[----:B------:R-:W-:Y:S02]  /*86d0*/  LEA.HI.X.SX32 R83, R83, R132, 0x1, P5 ;  /* 0x0000008453537211 */ /* 0x000fe400028f0eff */
[----:B------:R-:W-:Y:S02]  /*86e0*/  PRMT R161, R14, 0x7770, RZ ;  /* 0x000077700ea17816 */ /* 0x000fe400000000ff */
[----:B------:R-:W-:-:S02]  /*86f0*/  IADD3 R90, P5, R91, R230, RZ ;  /* 0x000000e65b5a7210 */ /* 0x000fc40007fbe0ff */
[----:B------:R-:W-:Y:S02]  /*8700*/  LEA.HI.X.SX32 R85, R85, R132, 0x1, P2 ;  /* 0x0000008455557211 */ /* 0x000fe400010f0eff */
[----:B------:R-:W-:Y:S02]  /*8710*/  PRMT R171, R15, 0x7770, RZ ;  /* 0x000077700fab7816 */ /* 0x000fe400000000ff */
[----:B------:R-:W-:Y:S02]  /*8720*/  IADD3 R92, P2, R93, R230, RZ ;  /* 0x000000e65d5c7210 */ /* 0x000fe40007f5e0ff */
[----:B------:R-:W-:Y:S02]  /*8730*/  LEA.HI.X.SX32 R87, R87, R132, 0x1, P3 ;  /* 0x0000008457577211 */ /* 0x000fe400018f0eff */
[----:B------:R-:W-:Y:S01]  /*8740*/  PRMT R137, R12, 0x7771, RZ ;  /* 0x000077710c897816 */ /* 0x000fe200000000ff */
[----:B------:R2:W-:Y:S01]  /*8750*/  STSM.16.M88.4 [R88], R16 ;  /* 0x0000001058007844 */ /* 0x0005e20000000200 */
[----:B------:R-:W-:-:S02]  /*8760*/  IADD3 R94, P3, R95, R230, RZ ;  /* 0x000000e65f5e7210 */ /* 0x000fc40007f7e0ff */
[----:B------:R-:W-:Y:S01]  /*8770*/  PRMT R157, R14, 0x7771, RZ ;  /* 0x000077710e9d7816 */ /* 0x000fe200000000ff */
[----:B------:R-:W-:Y:S01]  /*8780*/  BAR.SYNC.DEFER_BLOCKING 0x0 ;  /* 0x0000000000007b1d */ /* 0x000fe20000010000 */
[----:B------:R-:W-:Y:S02]  /*8790*/  LEA.HI.X.SX32 R91, R91, R132, 0x1, P5 ;  /* 0x000000845b5b7211 */ /* 0x000fe400028f0eff */
[----:B------:R-:W-:Y:S02]  /*87a0*/  PRMT R167, R15, 0x7771, RZ ;  /* 0x000077710fa77816 */ /* 0x000fe400000000ff */
[----:B------:R-:W-:Y:S02]  /*87b0*/  IADD3 R100, P5, R101, R230, RZ ;  /* 0x000000e665647210 */ /* 0x000fe40007fbe0ff */
[----:B------:R-:W-:Y:S02]  /*87c0*/  LEA.HI.X.SX32 R93, R93, R132, 0x1, P2 ;  /* 0x000000845d5d7211 */ /* 0x000fe400010f0eff */
[----:B------:R-:W-:-:S02]  /*87d0*/  PRMT R135, R12, 0x7772, RZ ;  /* 0x000077720c877816 */ /* 0x000fc400000000ff */
[-C--:B------:R-:W-:Y:S02]  /*87e0*/  IADD3 R102, P2, R103, R230.reuse, RZ ;  /* 0x000000e667667210 */ /* 0x080fe40007f5e0ff */
[----:B--2---:R-:W-:Y:S02]  /*87f0*/  IADD3 R88, P4, R89, R230, RZ ;  /* 0x000000e659587210 */ /* 0x004fe40007f9e0ff */
[-C--:B------:R-:W-:Y:S02]  /*8800*/  LEA.HI.X.SX32 R95, R95, R132.reuse, 0x1, P3 ;  /* 0x000000845f5f7211 */ /* 0x080fe400018f0eff */
[----:B------:R-:W-:Y:S02]  /*8810*/  LEA.HI.X.SX32 R89, R89, R132, 0x1, P4 ;  /* 0x0000008459597211 */ /* 0x000fe400020f0eff */
[-C--:B------:R-:W-:Y:S02]  /*8820*/  IADD3 R98, P4, R99, R230.reuse, RZ ;  /* 0x000000e663627210 */ /* 0x080fe40007f9e0ff */
[----:B------:R-:W-:-:S02]  /*8830*/  IADD3 R104, P3, R54, R230, RZ ;  /* 0x000000e636687210 */ /* 0x000fc40007f7e0ff */
[----:B------:R-:W-:Y:S01]  /*8840*/  PRMT R155, R14, 0x7772, RZ ;  /* 0x000077720e9b7816 */ /* 0x000fe200000000ff */
[----:B------:R-:W-:Y:S01]  /*8850*/  STG.E.U8 desc[UR32][R56.64], R141 ;  /* 0x0000008d38007986 */ /* 0x000fe2000c101120 */
[----:B------:R-:W-:Y:S02]  /*8860*/  LEA.HI.X.SX32 R99, R99, R132, 0x1, P4 ;  /* 0x0000008463637211 */ /* 0x000fe400020f0eff */
[----:B------:R-:W-:Y:S01]  /*8870*/  PRMT R165, R15, 0x7772, RZ ;  /* 0x000077720fa57816 */ /* 0x000fe200000000ff */
[----:B------:R-:W-:Y:S01]  /*8880*/  STG.E.U8 desc[UR32][R58.64], R151 ;  /* 0x000000973a007986 */ /* 0x000fe2000c101120 */
[----:B------:R-:W-:Y:S02]  /*8890*/  IADD3 R106, P4, R52, R230, RZ ;  /* 0x000000e6346a7210 */ /* 0x000fe40007f9e0ff */
[----:B------:R-:W-:Y:S01]  /*88a0*/  LEA.HI.X.SX32 R101, R101, R132, 0x1, P5 ;  /* 0x0000008465657211 */ /* 0x000fe200028f0eff */
[----:B------:R-:W-:Y:S01]  /*88b0*/  STG.E.U8 desc[UR32][R60.64], R161 ;  /* 0x000000a13c007986 */ /* 0x000fe2000c101120 */
[----:B------:R-:W-:-:S02]  /*88c0*/  PRMT R133, R12, 0x7773, RZ ;  /* 0x000077730c857816 */ /* 0x000fc400000000ff */
[----:B------:R-:W-:Y:S01]  /*88d0*/  IADD3 R108, P5, R50, R230, RZ ;  /* 0x000000e6326c7210 */ /* 0x000fe20007fbe0ff */
[----:B------:R-:W-:Y:S01]  /*88e0*/  STG.E.U8 desc[UR32][R62.64], R171 ;  /* 0x000000ab3e007986 */ /* 0x000fe2000c101120 */
[----:B------:R-:W-:Y:S02]  /*88f0*/  LEA.HI.X.SX32 R103, R103, R132, 0x1, P2 ;  /* 0x0000008467677211 */ /* 0x000fe400010f0eff */
[----:B------:R-:W-:Y:S01]  /*8900*/  IADD3 R110, P2, R48, R230, RZ ;  /* 0x000000e6306e7210 */ /* 0x000fe20007f5e0ff */
[----:B------:R-:W2:Y:S01]  /*8910*/  LDS.128 R56, [R131+UR25] ;  /* 0x0000001983387984 */ /* 0x000ea20008000c00 */
[----:B------:R-:W-:Y:S02]  /*8920*/  LEA.HI.X.SX32 R105, R54, R132, 0x1, P3 ;  /* 0x0000008436697211 */ /* 0x000fe400018f0eff */
[----:B------:R-:W-:Y:S01]  /*8930*/  PRMT R153, R14, 0x7773, RZ ;  /* 0x000077730e997816 */ /* 0x000fe200000000ff */
[----:B------:R-:W-:Y:S01]  /*8940*/  STG.E.U8 desc[UR32][R64.64], R137 ;  /* 0x0000008940007986 */ /* 0x000fe2000c101120 */
[----:B------:R-:W-:-:S02]  /*8950*/  IADD3 R112, P3, R46, R230, RZ ;  /* 0x000000e62e707210 */ /* 0x000fc40007f7e0ff */
[----:B------:R-:W-:Y:S01]  /*8960*/  PRMT R163, R15, 0x7773, RZ ;  /* 0x000077730fa37816 */ /* 0x000fe200000000ff */
[----:B------:R-:W-:Y:S01]  /*8970*/  STG.E.U8 desc[UR32][R66.64], R147 ;  /* 0x0000009342007986 */ /* 0x000fe2000c101120 */
[----:B------:R-:W-:Y:S02]  /*8980*/  LEA.HI.X.SX32 R107, R52, R132, 0x1, P4 ;  /* 0x00000084346b7211 */ /* 0x000fe400020f0eff */
[----:B0-----:R-:W-:Y:S01]  /*8990*/  PRMT R177, R8, 0x7770, RZ ;  /* 0x0000777008b17816 */ /* 0x001fe200000000ff */
[----:B------:R-:W-:Y:S01]  /*89a0*/  STG.E.U8 desc[UR32][R68.64], R157 ;  /* 0x0000009d44007986 */ /* 0x000fe2000c101120 */
[C---:B-1----:R-:W-:Y:S02]  /*89b0*/  PRMT R185, R4.reuse, 0x7773, RZ ;  /* 0x0000777304b97816 */ /* 0x042fe400000000ff */
[C---:B------:R-:W-:Y:S01]  /*89c0*/  PRMT R187, R4.reuse, 0x7772, RZ ;  /* 0x0000777204bb7816 */ /* 0x040fe200000000ff */
[----:B------:R-:W-:Y:S01]  /*89d0*/  STG.E.U8 desc[UR32][R70.64], R167 ;  /* 0x000000a746007986 */ /* 0x000fe2000c101120 */
[----:B-----5:R-:W-:-:S02]  /*89e0*/  PRMT R189, R4, 0x7771, RZ ;  /* 0x0000777104bd7816 */ /* 0x020fc400000000ff */
[----:B------:R-:W-:Y:S01]  /*89f0*/  PRMT R197, R4, 0x7770, RZ ;  /* 0x0000777004c57816 */ /* 0x000fe200000000ff */
[----:B------:R-:W-:Y:S01]  /*8a00*/  STG.E.U8 desc[UR32][R72.64], R135 ;  /* 0x0000008748007986 */ /* 0x000fe2000c101120 */
[----:B------:R-:W-:Y:S02]  /*8a10*/  IADD3 R2, P4, R44, R230, RZ ;  /* 0x000000e62c027210 */ /* 0x000fe40007f9e0ff */
[----:B------:R-:W-:Y:S01]  /*8a20*/  LEA.HI.X.SX32 R109, R50, R132, 0x1, P5 ;  /* 0x00000084326d7211 */ /* 0x000fe200028f0eff */
[----:B------:R-:W-:Y:S01]  /*8a30*/  STG.E.U8 desc[UR32][R74.64], R145 ;  /* 0x000000914a007986 */ /* 0x000fe2000c101120 */
[----:B------:R-:W-:Y:S02]  /*8a40*/  PRMT R191, R9, 0x7770, RZ ;  /* 0x0000777009bf7816 */ /* 0x000fe400000000ff */
[C---:B------:R-:W-:Y:S01]  /*8a50*/  PRMT R213, R6.reuse, 0x7773, RZ ;  /* 0x0000777306d57816 */ /* 0x040fe200000000ff */
[----:B------:R-:W-:Y:S01]  /*8a60*/  STG.E.U8 desc[UR32][R76.64], R155 ;  /* 0x0000009b4c007986 */ /* 0x000fe2000c101120 */
[----:B------:R-:W-:-:S02]  /*8a70*/  PRMT R215, R6, 0x7772, RZ ;  /* 0x0000777206d77816 */ /* 0x000fc400000000ff */
[C---:B------:R-:W-:Y:S01]  /*8a80*/  PRMT R217, R6.reuse, 0x7771, RZ ;  /* 0x0000777106d97816 */ /* 0x040fe200000000ff */
[----:B------:R-:W-:Y:S01]  /*8a90*/  STG.E.U8 desc[UR32][R78.64], R165 ;  /* 0x000000a54e007986 */ /* 0x000fe2000c101120 */
[----:B------:R-:W-:Y:S02]  /*8aa0*/  PRMT R221, R6, 0x7770, RZ ;  /* 0x0000777006dd7816 */ /* 0x000fe400000000ff */
[----:B------:R-:W-:Y:S01]  /*8ab0*/  IADD3 R4, P5, R42, R230, RZ ;  /* 0x000000e62a047210 */ /* 0x000fe20007fbe0ff */
[----:B------:R-:W-:Y:S01]  /*8ac0*/  STG.E.U8 desc[UR32][R80.64], R133 ;  /* 0x0000008550007986 */ /* 0x000fe2000c101120 */
[----:B------:R-:W-:Y:S02]  /*8ad0*/  LEA.HI.X.SX32 R111, R48, R132, 0x1, P2 ;  /* 0x00000084306f7211 */ /* 0x000fe400010f0eff */
[C---:B------:R-:W-:Y:S01]  /*8ae0*/  PRMT R139, R8.reuse, 0x7773, RZ ;  /* 0x00007773088b7816 */ /* 0x040fe200000000ff */
[----:B------:R-:W-:Y:S01]  /*8af0*/  STG.E.U8 desc[UR32][R82.64], R143 ;  /* 0x0000008f52007986 */ /* 0x000fe2000c101120 */
[----:B------:R-:W-:-:S02]  /*8b00*/  PRMT R173, R8, 0x7772, RZ ;  /* 0x0000777208ad7816 */ /* 0x000fc400000000ff */
[----:B------:R-:W-:Y:S01]  /*8b10*/  PRMT R175, R8, 0x7771, RZ ;  /* 0x0000777108af7816 */ /* 0x000fe200000000ff */
[----:B------:R-:W-:Y:S01]  /*8b20*/  STG.E.U8 desc[UR32][R84.64], R153 ;  /* 0x0000009954007986 */ /* 0x000fe2000c101120 */
[----:B------:R-:W-:Y:S02]  /*8b30*/  PRMT R205, R10, 0x7770, RZ ;  /* 0x000077700acd7816 */ /* 0x000fe400000000ff */
[----:B------:R-:W-:Y:S01]  /*8b40*/  IADD3 R6, P2, R40, R230, RZ ;  /* 0x000000e628067210 */ /* 0x000fe20007f5e0ff */
[----:B------:R-:W-:Y:S01]  /*8b50*/  STG.E.U8 desc[UR32][R86.64], R163 ;  /* 0x000000a356007986 */ /* 0x000fe2000c101120 */
[----:B------:R-:W-:Y:S02]  /*8b60*/  LEA.HI.X.SX32 R113, R46, R132, 0x1, P3 ;  /* 0x000000842e717211 */ /* 0x000fe400018f0eff */
[----:B------:R-:W-:Y:S01]  /*8b70*/  PRMT R219, R11, 0x7770, RZ ;  /* 0x000077700bdb7816 */ /* 0x000fe200000000ff */
[----:B------:R-:W-:Y:S01]  /*8b80*/  STG.E.U8 desc[UR32][R88.64], R177 ;  /* 0x000000b158007986 */ /* 0x000fe2000c101120 */
[----:B------:R-:W-:-:S02]  /*8b90*/  IADD3 R8, P3, R38, R230, RZ ;  /* 0x000000e626087210 */ /* 0x000fc40007f7e0ff */
[C---:B------:R-:W-:Y:S01]  /*8ba0*/  PRMT R159, R10.reuse, 0x7773, RZ ;  /* 0x000077730a9f7816 */ /* 0x040fe200000000ff */
[----:B------:R-:W-:Y:S01]  /*8bb0*/  STG.E.U8 desc[UR32][R90.64], R191 ;  /* 0x000000bf5a007986 */ /* 0x000fe2000c101120 */
[C---:B------:R-:W-:Y:S02]  /*8bc0*/  PRMT R193, R10.reuse, 0x7772, RZ ;  /* 0x000077720ac17816 */ /* 0x040fe400000000ff */
[----:B------:R-:W-:Y:S01]  /*8bd0*/  PRMT R195, R10, 0x7771, RZ ;  /* 0x000077710ac37816 */ /* 0x000fe200000000ff */
[----:B------:R-:W-:Y:S01]  /*8be0*/  STG.E.U8 desc[UR32][R92.64], R205 ;  /* 0x000000cd5c007986 */ /* 0x000fe2000c101120 */
[C---:B------:R-:W-:Y:S02]  /*8bf0*/  PRMT R199, R5.reuse, 0x7773, RZ ;  /* 0x0000777305c77816 */ /* 0x040fe400000000ff */
[C---:B------:R-:W-:Y:S01]  /*8c00*/  PRMT R201, R5.reuse, 0x7772, RZ ;  /* 0x0000777205c97816 */ /* 0x040fe200000000ff */
[----:B------:R-:W-:Y:S01]  /*8c10*/  STG.E.U8 desc[UR32][R94.64], R219 ;  /* 0x000000db5e007986 */ /* 0x000fe2000c101120 */
[----:B------:R-:W-:-:S02]  /*8c20*/  PRMT R203, R5, 0x7771, RZ ;  /* 0x0000777105cb7816 */ /* 0x000fc400000000ff */
[----:B------:R-:W-:Y:S01]  /*8c30*/  PRMT R211, R5, 0x7770, RZ ;  /* 0x0000777005d37816 */ /* 0x000fe200000000ff */
[----:B------:R-:W-:Y:S01]  /*8c40*/  STG.E.U8 desc[UR32][R98.64], R175 ;  /* 0x000000af62007986 */ /* 0x000fe2000c101120 */
[----:B------:R-:W-:Y:S02]  /*8c50*/  LEA.HI.X.SX32 R3, R44, R132, 0x1, P4 ;  /* 0x000000842c037211 */ /* 0x000fe400020f0eff */
[----:B------:R-:W-:Y:S02]  /*8c60*/  PRMT R183, R9, 0x7771, RZ ;  /* 0x0000777109b77816 */ /* 0x000fe400000000ff */
[C---:B------:R-:W-:Y:S02]  /*8c70*/  PRMT R223, R7.reuse, 0x7773, RZ ;  /* 0x0000777307df7816 */ /* 0x040fe400000000ff */
[C---:B------:R-:W-:Y:S01]  /*8c80*/  PRMT R225, R7.reuse, 0x7772, RZ ;  /* 0x0000777207e17816 */ /* 0x040fe200000000ff */
[----:B------:R-:W-:Y:S01]  /*8c90*/  STG.E.U8 desc[UR32][R100.64], R183 ;  /* 0x000000b764007986 */ /* 0x000fe2000c101120 */
[----:B------:R-:W-:-:S02]  /*8ca0*/  PRMT R227, R7, 0x7771, RZ ;  /* 0x0000777107e37816 */ /* 0x000fc400000000ff */
[----:B------:R-:W-:Y:S01]  /*8cb0*/  PRMT R229, R7, 0x7770, RZ ;  /* 0x0000777007e57816 */ /* 0x000fe200000000ff */
[----:B------:R-:W-:Y:S01]  /*8cc0*/  STG.E.U8 desc[UR32][R102.64], R195 ;  /* 0x000000c366007986 */ /* 0x000fe2000c101120 */
[----:B------:R-:W-:Y:S02]  /*8cd0*/  IADD3 R10, P4, R36, R230, RZ ;  /* 0x000000e6240a7210 */ /* 0x000fe40007f9e0ff */
[----:B------:R-:W-:Y:S02]  /*8ce0*/  LEA.HI.X.SX32 R5, R42, R132, 0x1, P5 ;  /* 0x000000842a057211 */ /* 0x000fe400028f0eff */
[C---:B------:R-:W-:Y:S02]  /*8cf0*/  PRMT R149, R9.reuse, 0x7773, RZ ;  /* 0x0000777309957816 */ /* 0x040fe400000000ff */
[----:B------:R-:W-:Y:S02]  /*8d00*/  PRMT R181, R9, 0x7772, RZ ;  /* 0x0000777209b57816 */ /* 0x000fe400000000ff */
[----:B------:R-:W-:-:S02]  /*8d10*/  IADD3 R12, P5, R34, R230, RZ ;  /* 0x000000e6220c7210 */ /* 0x000fc40007fbe0ff */
[----:B------:R-:W-:Y:S02]  /*8d20*/  LEA.HI.X.SX32 R7, R40, R132, 0x1, P2 ;  /* 0x0000008428077211 */ /* 0x000fe400010f0eff */
[C---:B------:R-:W-:Y:S02]  /*8d30*/  PRMT R209, R11.reuse, 0x7771, RZ ;  /* 0x000077710bd17816 */ /* 0x040fe400000000ff */
[----:B------:R-:W-:Y:S02]  /*8d40*/  IADD3 R14, P2, R32, R230, RZ ;  /* 0x000000e6200e7210 */ /* 0x000fe40007f5e0ff */
[----:B------:R-:W-:Y:S01]  /*8d50*/  LEA.HI.X.SX32 R9, R38, R132, 0x1, P3 ;  /* 0x0000008426097211 */ /* 0x000fe200018f0eff */
[----:B------:R-:W-:Y:S01]  /*8d60*/  STG.E.U8 desc[UR32][R104.64], R209 ;  /* 0x000000d168007986 */ /* 0x000fe2000c101120 */
[C---:B------:R-:W-:Y:S02]  /*8d70*/  PRMT R169, R11.reuse, 0x7773, RZ ;  /* 0x000077730ba97816 */ /* 0x040fe400000000ff */
[----:B------:R-:W-:Y:S01]  /*8d80*/  PRMT R207, R11, 0x7772, RZ ;  /* 0x000077720bcf7816 */ /* 0x000fe200000000ff */
[----:B------:R-:W-:Y:S01]  /*8d90*/  STG.E.U8 desc[UR32][R106.64], R173 ;  /* 0x000000ad6a007986 */ /* 0x000fe2000c101120 */
[----:B------:R-:W-:-:S02]  /*8da0*/  IADD3 R16, P3, R24, R230, RZ ;  /* 0x000000e618107210 */ /* 0x000fc40007f7e0ff */
[----:B------:R-:W-:Y:S01]  /*8db0*/  LEA.HI.X.SX32 R11, R36, R132, 0x1, P4 ;  /* 0x00000084240b7211 */ /* 0x000fe200020f0eff */
[----:B------:R-:W-:Y:S01]  /*8dc0*/  STG.E.U8 desc[UR32][R108.64], R181 ;  /* 0x000000b56c007986 */ /* 0x000fe2000c101120 */
[----:B------:R-:W-:Y:S02]  /*8dd0*/  IADD3 R18, P4, R26, R230, RZ ;  /* 0x000000e61a127210 */ /* 0x000fe40007f9e0ff */
[----:B------:R-:W-:Y:S01]  /*8de0*/  LEA.HI.X.SX32 R13, R34, R132, 0x1, P5 ;  /* 0x00000084220d7211 */ /* 0x000fe200028f0eff */
[----:B------:R-:W-:Y:S01]  /*8df0*/  STG.E.U8 desc[UR32][R110.64], R193 ;  /* 0x000000c16e007986 */ /* 0x000fe2000c101120 */
[----:B------:R-:W-:Y:S02]  /*8e00*/  IADD3 R20, P5, R28, R230, RZ ;  /* 0x000000e61c147210 */ /* 0x000fe40007fbe0ff */
[----:B------:R-:W-:Y:S01]  /*8e10*/  LEA.HI.X.SX32 R15, R32, R132, 0x1, P2 ;  /* 0x00000084200f7211 */ /* 0x000fe200010f0eff */
[----:B------:R-:W-:Y:S01]  /*8e20*/  STG.E.U8 desc[UR32][R112.64], R207 ;  /* 0x000000cf70007986 */ /* 0x000fe2000c101120 */
[----:B------:R-:W-:-:S02]  /*8e30*/  IADD3 R22, P2, R30, R230, RZ ;  /* 0x000000e61e167210 */ /* 0x000fc40007f5e0ff */
[----:B------:R-:W-:Y:S01]  /*8e40*/  LEA.HI.X.SX32 R17, R24, R132, 0x1, P3 ;  /* 0x0000008418117211 */ /* 0x000fe200018f0eff */
[----:B------:R-:W-:Y:S01]  /*8e50*/  STG.E.U8 desc[UR32][R2.64], R139 ;  /* 0x0000008b02007986 */ /* 0x000fe2000c101120 */
[----:B------:R-:W-:Y:S02]  /*8e60*/  IADD3 R24, P3, R25, R230, RZ ;  /* 0x000000e619187210 */ /* 0x000fe40007f7e0ff */
[----:B------:R-:W-:Y:S01]  /*8e70*/  LEA.HI.X.SX32 R19, R26, R132, 0x1, P4 ;  /* 0x000000841a137211 */ /* 0x000fe200020f0eff */
[----:B------:R0:W-:Y:S01]  /*8e80*/  STG.E.U8 desc[UR32][R4.64], R149 ;  /* 0x0000009504007986 */ /* 0x0001e2000c101120 */
[----:B------:R-:W-:Y:S02]  /*8e90*/  IADD3 R26, P4, R27, R230, RZ ;  /* 0x000000e61b1a7210 */ /* 0x000fe40007f9e0ff */
[----:B------:R-:W-:Y:S01]  /*8ea0*/  LEA.HI.X.SX32 R21, R28, R132, 0x1, P5 ;  /* 0x000000841c157211 */ /* 0x000fe200028f0eff */
[----:B------:R1:W-:Y:S01]  /*8eb0*/  STG.E.U8 desc[UR32][R6.64], R159 ;  /* 0x0000009f06007986 */ /* 0x0003e2000c101120 */
[----:B------:R-:W-:-:S02]  /*8ec0*/  IADD3 R28, P5, R29, R230, RZ ;  /* 0x000000e61d1c7210 */ /* 0x000fc40007fbe0ff */
[----:B------:R-:W-:Y:S01]  /*8ed0*/  LEA.HI.X.SX32 R23, R30, R132, 0x1, P2 ;  /* 0x000000841e177211 */ /* 0x000fe200010f0eff */
[----:B------:R-:W-:Y:S01]  /*8ee0*/  STG.E.U8 desc[UR32][R8.64], R169 ;  /* 0x000000a908007986 */ /* 0x000fe2000c101120 */
[----:B------:R-:W-:Y:S02]  /*8ef0*/  IADD3 R30, P2, R31, R230, RZ ;  /* 0x000000e61f1e7210 */ /* 0x000fe40007f5e0ff */
[----:B------:R-:W-:Y:S01]  /*8f00*/  LEA.HI.X.SX32 R25, R25, R132, 0x1, P3 ;  /* 0x0000008419197211 */ /* 0x000fe200018f0eff */
[----:B------:R-:W-:Y:S01]  /*8f10*/  STG.E.U8 desc[UR32][R10.64], R197 ;  /* 0x000000c50a007986 */ /* 0x000fe2000c101120 */
[----:B------:R-:W-:Y:S01]  /*8f20*/  IADD3 R32, P3, R33, R230, RZ ;  /* 0x000000e621207210 */ /* 0x000fe20007f7e0ff */
[----:B0-----:R-:W-:Y:S01]  /*8f30*/  IMAD.HI R4, R168, 0x4, RZ ;  /* 0x00000004a8047827 */ /* 0x001fe200078e02ff */
[----:B------:R-:W-:Y:S01]  /*8f40*/  LEA.HI.X.SX32 R27, R27, R132, 0x1, P4 ;  /* 0x000000841b1b7211 */ /* 0x000fe200020f0eff */
[----:B------:R-:W-:Y:S01]  /*8f50*/  STG.E.U8 desc[UR32][R12.64], R211 ;  /* 0x000000d30c007986 */ /* 0x000fe2000c101120 */
[----:B------:R-:W-:Y:S01]  /*8f60*/  IADD3 R34, P4, R35, R230, RZ ;  /* 0x000000e623227210 */ /* 0x000fe20007f9e0ff */
[----:B-1----:R-:W-:Y:S01]  /*8f70*/  IMAD.SHL.U32 R6, R166, 0x2, RZ ;  /* 0x00000002a6067824 */ /* 0x002fe200078e00ff */
[----:B------:R-:W-:Y:S01]  /*8f80*/  LEA.HI.X.SX32 R29, R29, R132, 0x1, P5 ;  /* 0x000000841d1d7211 */ /* 0x000fe200028f0eff */
        /* <DEDUP_REMOVED lines=21> */
[----:B------:R0:W-:Y:S01]  /*90e0*/  STG.E.U8 desc[UR32][R28.64], R201 ;  /* 0x000000c91c007986 */ /* 0x0001e2000c101120 */
        /* <DEDUP_REMOVED lines=9> */
[----:B--2---:R-:W-:Y:S01]  /*9180*/  PRMT R61, R56, 0x7770, RZ ;  /* 0x00007770383d7816 */ /* 0x004fe200000000ff */
[----:B0-----:R-:W0:Y:S01]  /*9190*/  LDC.64 R28, c[0x0][0x230] ;  /* 0x00008c00ff1c7b82 */ /* 0x001e220000000a00 */
[C---:B------:R-:W-:Y:S01]  /*91a0*/  PRMT R9, R57.reuse, 0x7773, RZ ;  /* 0x0000777339097816 */ /* 0x040fe200000000ff */
[----:B------:R-:W-:Y:S01]  /*91b0*/  STG.E.U8 desc[UR32][R36.64], R199 ;  /* 0x000000c724007986 */ /* 0x000fe2000c101120 */
[C---:B------:R-:W-:Y:S02]  /*91c0*/  PRMT R15, R57.reuse, 0x7772, RZ ;  /* 0x00007772390f7816 */ /* 0x040fe400000000ff */
[----:B------:R-:W-:Y:S01]  /*91d0*/  PRMT R23, R57, 0x7771, RZ ;  /* 0x0000777139177816 */ /* 0x000fe200000000ff */
[----:B------:R-:W-:Y:S01]  /*91e0*/  STG.E.U8 desc[UR32][R38.64], R213 ;  /* 0x000000d526007986 */ /* 0x000fe2000c101120 */
[----:B------:R-:W-:-:S02]  /*91f0*/  IADD3 R114, P3, R115, R230, RZ ;  /* 0x000000e673727210 */ /* 0x000fc40007f7e0ff */
[----:B------:R-:W-:Y:S01]  /*9200*/  PRMT R57, R57, 0x7770, RZ ;  /* 0x0000777039397816 */ /* 0x000fe200000000ff */
[----:B------:R-:W-:Y:S01]  /*9210*/  STG.E.U8 desc[UR32][R40.64], R223 ;  /* 0x000000df28007986 */ /* 0x000fe2000c101120 */
[----:B------:R-:W-:Y:S02]  /*9220*/  LEA.HI.X.SX32 R51, R51, R132, 0x1, P4 ;  /* 0x0000008433337211 */ /* 0x000fe400020f0eff */
[----:B------:R-:W-:Y:S01]  /*9230*/  PRMT R27, R58, 0x7770, RZ ;  /* 0x000077703a1b7816 */ /* 0x000fe200000000ff */
[----:B------:R-:W-:Y:S01]  /*9240*/  STG.E.U8 desc[UR32][R42.64], R61 ;  /* 0x0000003d2a007986 */ /* 0x000fe2000c101120 */
[C---:B------:R-:W-:Y:S02]  /*9250*/  PRMT R5, R59.reuse, 0x7773, RZ ;  /* 0x000077733b057816 */ /* 0x040fe400000000ff */
[C---:B------:R-:W-:Y:S01]  /*9260*/  PRMT R13, R59.reuse, 0x7772, RZ ;  /* 0x000077723b0d7816 */ /* 0x040fe200000000ff */
[----:B------:R-:W-:Y:S01]  /*9270*/  STG.E.U8 desc[UR32][R44.64], R57 ;  /* 0x000000392c007986 */ /* 0x000fe2000c101120 */
[----:B------:R-:W-:-:S02]  /*9280*/  PRMT R19, R59, 0x7771, RZ ;  /* 0x000077713b137816 */ /* 0x000fc400000000ff */
[----:B------:R-:W-:Y:S01]  /*9290*/  IADD3 R116, P4, R117, R230, RZ ;  /* 0x000000e675747210 */ /* 0x000fe20007f9e0ff */
[----:B------:R-:W-:Y:S01]  /*92a0*/  STG.E.U8 desc[UR32][R46.64], R27 ;  /* 0x0000001b2e007986 */ /* 0x000fe2000c101120 */
[----:B------:R-:W-:Y:S02]  /*92b0*/  LEA.HI.X.SX32 R53, R53, R132, 0x1, P5 ;  /* 0x0000008435357211 */ /* 0x000fe400028f0eff */
[----:B------:R-:W-:Y:S02]  /*92c0*/  PRMT R59, R59, 0x7770, RZ ;  /* 0x000077703b3b7816 */ /* 0x000fe400000000ff */
[----:B------:R-:W-:Y:S02]  /*92d0*/  IADD3 R118, P5, R119, R230, RZ ;  /* 0x000000e677767210 */ /* 0x000fe40007fbe0ff */
[----:B------:R-:W-:Y:S01]  /*92e0*/  LEA.HI.X.SX32 R55, R55, R132, 0x1, P2 ;  /* 0x0000008437377211 */ /* 0x000fe200010f0eff */
[----:B------:R-:W-:Y:S01]  /*92f0*/  STG.E.U8 desc[UR32][R48.64], R59 ;  /* 0x0000003b30007986 */ /* 0x000fe2000c101120 */
[----:B------:R-:W-:-:S02]  /*9300*/  PRMT R25, R56, 0x7771, RZ ;  /* 0x0000777138197816 */ /* 0x000fc400000000ff */
[----:B------:R-:W-:Y:S02]  /*9310*/  IADD3 R120, P2, R121, R230, RZ ;  /* 0x000000e679787210 */ /* 0x000fe40007f5e0ff */
[----:B------:R-:W-:Y:S01]  /*9320*/  LEA.HI.X.SX32 R115, R115, R132, 0x1, P3 ;  /* 0x0000008473737211 */ /* 0x000fe200018f0eff */
[----:B------:R-:W-:Y:S01]  /*9330*/  STG.E.U8 desc[UR32][R50.64], R25 ;  /* 0x0000001932007986 */ /* 0x000fe2000c101120 */
[----:B------:R-:W-:Y:S02]  /*9340*/  IADD3 R122, P3, R123, R230, RZ ;  /* 0x000000e67b7a7210 */ /* 0x000fe40007f7e0ff */
[----:B------:R-:W-:Y:S01]  /*9350*/  PRMT R21, R58, 0x7771, RZ ;  /* 0x000077713a157816 */ /* 0x000fe200000000ff */
[----:B------:R-:W-:Y:S01]  /*9360*/  STG.E.U8 desc[UR32][R52.64], R23 ;  /* 0x0000001734007986 */ /* 0x000fe2000c101120 */
[----:B------:R-:W-:Y:S02]  /*9370*/  LEA.HI.X.SX32 R117, R117, R132, 0x1, P4 ;  /* 0x0000008475757211 */ /* 0x000fe400020f0eff */
[----:B------:R-:W-:Y:S01]  /*9380*/  IADD3 R124, P4, R125, R230, RZ ;  /* 0x000000e67d7c7210 */ /* 0x000fe20007f9e0ff */
[----:B------:R1:W-:Y:S01]  /*9390*/  STG.E.U8 desc[UR32][R54.64], R21 ;  /* 0x0000001536007986 */ /* 0x0003e2000c101120 */
[----:B------:R-:W-:-:S02]  /*93a0*/  LEA.HI.X.SX32 R119, R119, R132, 0x1, P5 ;  /* 0x0000008477777211 */ /* 0x000fc400028f0eff */
[----:B------:R-:W-:Y:S01]  /*93b0*/  PRMT R17, R56, 0x7772, RZ ;  /* 0x0000777238117816 */ /* 0x000fe200000000ff */
[----:B------:R-:W-:Y:S01]  /*93c0*/  STG.E.U8 desc[UR32][R114.64], R19 ;  /* 0x0000001372007986 */ /* 0x000fe2000c101120 */
[----:B------:R-:W-:Y:S02]  /*93d0*/  IADD3 R126, P5, R127, R230, RZ ;  /* 0x000000e67f7e7210 */ /* 0x000fe40007fbe0ff */
[----:B------:R-:W-:Y:S01]  /*93e0*/  LEA.HI.X.SX32 R121, R121, R132, 0x1, P2 ;  /* 0x0000008479797211 */ /* 0x000fe200010f0eff */
[----:B------:R-:W-:Y:S01]  /*93f0*/  STG.E.U8 desc[UR32][R116.64], R17 ;  /* 0x0000001174007986 */ /* 0x000fe2000c101120 */
[----:B------:R-:W-:Y:S02]  /*9400*/  IADD3 R128, P2, R129, R230, RZ ;  /* 0x000000e681807210 */ /* 0x000fe40007f5e0ff */
[----:B------:R-:W-:Y:S01]  /*9410*/  LEA.HI.X.SX32 R123, R123, R132, 0x1, P3 ;  /* 0x000000847b7b7211 */ /* 0x000fe200018f0eff */
[----:B------:R-:W-:Y:S01]  /*9420*/  STG.E.U8 desc[UR32][R118.64], R15 ;  /* 0x0000000f76007986 */ /* 0x000fe2000c101120 */
[----:B------:R-:W-:Y:S01]  /*9430*/  PRMT R3, R58, 0x7772, RZ ;  /* 0x000077723a037816 */ /* 0x000fe200000000ff */
[----:B-1----:R-:W-:Y:S01]  /*9440*/  IMAD.SHL.U32 R21, R168, 0x4, RZ ;  /* 0x00000004a8157824 */ /* 0x002fe200078e00ff */
[----:B------:R-:W-:-:S02]  /*9450*/  IADD3 R230, P3, R231, R230, RZ ;  /* 0x000000e6e7e67210 */ /* 0x000fc40007f7e0ff */
[-C--:B------:R-:W-:Y:S01]  /*9460*/  LEA.HI.X.SX32 R125, R125, R132.reuse, 0x1, P4 ;  /* 0x000000847d7d7211 */ /* 0x080fe200020f0eff */
[----:B------:R1:W-:Y:S01]  /*9470*/  STG.E.U8 desc[UR32][R120.64], R3 ;  /* 0x0000000378007986 */ /* 0x0003e2000c101120 */
[----:B------:R-:W-:Y:S02]  /*9480*/  PRMT R11, R56, 0x7773, RZ ;  /* 0x00007773380b7816 */ /* 0x000fe400000000ff */
[-C--:B------:R-:W-:Y:S01]  /*9490*/  LEA.HI.X.SX32 R127, R127, R132.reuse, 0x1, P5 ;  /* 0x000000847f7f7211 */ /* 0x080fe200028f0eff */
[----:B------:R2:W-:Y:S01]  /*94a0*/  STG.E.U8 desc[UR32][R122.64], R13 ;  /* 0x0000000d7a007986 */ /* 0x0005e2000c101120 */
[-C--:B------:R-:W-:Y:S02]  /*94b0*/  LEA.HI.X.SX32 R129, R129, R132.reuse, 0x1, P2 ;  /* 0x0000008481817211 */ /* 0x080fe400010f0eff */
[----:B------:R-:W-:Y:S01]  /*94c0*/  PRMT R7, R58, 0x7773, RZ ;  /* 0x000077733a077816 */ /* 0x000fe200000000ff */
[----:B------:R2:W-:Y:S01]  /*94d0*/  STG.E.U8 desc[UR32][R124.64], R11 ;  /* 0x0000000b7c007986 */ /* 0x0005e2000c101120 */
[----:B------:R-:W-:-:S02]  /*94e0*/  LEA.HI.X.SX32 R231, R231, R132, 0x1, P3 ;  /* 0x00000084e7e77211 */ /* 0x000fc400018f0eff */
[----:B------:R-:W-:Y:S01]  /*94f0*/  LOP3.LUT R6, R6, 0x1f8, RZ, 0xc0, !PT ;  /* 0x000001f806067812 */ /* 0x000fe200078ec0ff */
[----:B------:R2:W-:Y:S01]  /*9500*/  STG.E.U8 desc[UR32][R126.64], R9 ;  /* 0x000000097e007986 */ /* 0x0005e2000c101120 */
[----:B0-----:R-:W-:Y:S01]  /*9510*/  IADD3 R2, P0, P1, R21, UR5, R28 ;  /* 0x0000000515027c10 */ /* 0x001fe2000f91e01c */
[----:B------:R-:W-:Y:S02]  /*9520*/  UIMAD.WIDE UR4, UR4, 0x4, URZ ;  /* 0x00000004040478a5 */ /* 0x000fe4000f8e023f */
[----:B------:R2:W-:Y:S04]  /*9530*/  STG.E.U8 desc[UR32][R128.64], R7 ;  /* 0x0000000780007986 */ /* 0x0005e8000c101120 */
[----:B------:R2:W-:Y:S01]  /*9540*/  STG.E.U8 desc[UR32][R230.64], R5 ;  /* 0x00000005e6007986 */ /* 0x0005e2000c101120 */
[----:B-1----:R-:W-:Y:S01]  /*9550*/  IADD3.X R3, R4, UR5, R29, P0, P1 ;  /* 0x0000000504037c10 */ /* 0x002fe200087e241d */
[----:B------:R-:W-:Y:S06]  /*9560*/  BAR.SYNC.DEFER_BLOCKING 0x0 ;  /* 0x0000000000007b1d */ /* 0x000fec0000010000 */
[----:B------:R2:W-:Y:S02]  /*9570*/  STS.64 [R6+UR25], R96 ;  /* 0x0000006006007988 */ /* 0x0005e40008000a19 */
[----:B------:R-:W-:Y:S06]  /*9580*/  BAR.SYNC.DEFER_BLOCKING 0x0 ;  /* 0x0000000000007b1d */ /* 0x000fec0000010000 */
[----:B------:R-:W-:Y:S05]  /*9590*/  @P6 EXIT ;  /* 0x000000000000694d */ /* 0x000fea0003800000 */
[----:B--2---:R-:W0:Y:S04]  /*95a0*/  LDS R5, [R0] ;  /* 0x0000000000057984 */ /* 0x004e280000000800 */
[----:B0-----:R-:W-:Y:S01]  /*95b0*/  STG.E desc[UR32][R2.64], R5 ;  /* 0x0000000502007986 */ /* 0x001fe2000c101920 */
[----:B------:R-:W-:Y:S05]  /*95c0*/  EXIT ;  /* 0x000000000000794d */ /* 0x000fea0003800000 */
.L_x_2:
[----:B------:R-:W-:-:S00]  /*95d0*/  BRA `(.L_x_2) ;  /* 0xfffffffc00fc7947 */ /* 0x000fc0000383ffff */
[----:B------:R-:W-:-:S00]  /*95e0*/  NOP ;  /* 0x0000000000007918 */ /* 0x000fc00000000000 */
        /* <DEDUP_REMOVED lines=9> */
.L_x_3:


//--------------------- .nv.global.init           --------------------------
	.section	.nv.global.init,"aw",@progbits
.nv.global.init:
	.type		_$_str,@object
	.size		_$_str,(.L_0 - _$_str)
_$_str:
        /*0000*/ 	.byte	0x5f, 0x5f, 0x43, 0x55, 0x44, 0x41, 0x5f, 0x46, 0x54, 0x5a, 0x00
.L_0:


//--------------------- .nv.shared.attn_fwd       --------------------------
	.section	.nv.shared.attn_fwd,"aw",@nobits
	.sectionflags	@""
	.align	16
	.zero		1024


//--------------------- .nv.shared.reserved.0     --------------------------
	.section	.nv.shared.reserved.0,"aw",@nobits
	.weak		__nv_reservedSMEM_offset_0_alias
	.size		__nv_reservedSMEM_offset_0_alias, 0, 0
	.other		__nv_reservedSMEM_offset_0_alias,@"STO_CUDA_RESERVED_SHARED STV_DEFAULT"
__nv_reservedSMEM_offset_0_alias:
	.zero		0


//--------------------- .nv.constant0.attn_fwd    --------------------------
	.section	.nv.constant0.attn_fwd,"a",@progbits
	.sectionflags	@""
	.align	4
.nv.constant0.attn_fwd:
	.zero		664


//--------------------- SYMBOLS --------------------------

	.type		.nv.reservedSmem.offset0,@object
	.size		.nv.reservedSmem.offset0,0x4
